	.target	sm_90

	.elftype	@"ET_EXEC"


//--------------------- .note.nv.tkinfo           --------------------------
	.section	.note.nv.tkinfo,"",@"SHT_NOTE"
	.sectionflags	@"SHF_NOTE_NV_TKINFO"
	.tkinfo
        /*0018*/ 	.word	0x00000002
        /*0030*/ 	.string	""
        /*0030*/ 	.string	"ptxas"
        /*0030*/ 	.string	"Cuda compilation tools, release 13.0, V13.0.88"
        /*0030*/ 	.string	"Build cuda_13.0.r13.0/compiler.36424714_0"
        /*0030*/ 	.string	"-arch sm_90 -m 64 "



//--------------------- .note.nv.cuinfo           --------------------------
	.section	.note.nv.cuinfo,"",@"SHT_NOTE"
	.sectionflags	@"SHF_NOTE_NV_CUINFO"
        /*0018*/ 	.short	0x0002
        /*001a*/ 	.short	0x005a
        /*001c*/ 	.short	0x0082
	.zero		2


//--------------------- .nv.info                  --------------------------
	.section	.nv.info,"",@"SHT_CUDA_INFO"
	.align	4


	//----- nvinfo : EIATTR_REGCOUNT
	.align		4
        /*0000*/ 	.byte	0x04, 0x2f
        /*0002*/ 	.short	(.L_29 - .L_28)
	.align		4
.L_28:
        /*0004*/ 	.word	index@(_Z28gemm_half_q_half_gptq_kernelILi1ELb1ELb1EEvPK6__halfPKjS4_S2_PS0_iiiiiPKtibS2_i)
        /*0008*/ 	.word	0x00000028


	//----- nvinfo : EIATTR_FRAME_SIZE
	.align		4
.L_29:
        /*000c*/ 	.byte	0x04, 0x11
        /*000e*/ 	.short	(.L_31 - .L_30)
	.align		4
.L_30:
        /*0010*/ 	.word	index@(_Z28gemm_half_q_half_gptq_kernelILi1ELb1ELb1EEvPK6__halfPKjS4_S2_PS0_iiiiiPKtibS2_i)
        /*0014*/ 	.word	0x00000000


	//----- nvinfo : EIATTR_REGCOUNT
	.align		4
.L_31:
        /*0018*/ 	.byte	0x04, 0x2f
        /*001a*/ 	.short	(.L_33 - .L_32)
	.align		4
.L_32:
        /*001c*/ 	.word	index@(_Z28gemm_half_q_half_gptq_kernelILi2ELb1ELb1EEvPK6__halfPKjS4_S2_PS0_iiiiiPKtibS2_i)
        /*0020*/ 	.word	0x00000034


	//----- nvinfo : EIATTR_FRAME_SIZE
	.align		4
.L_33:
        /*0024*/ 	.byte	0x04, 0x11
        /*0026*/ 	.short	(.L_35 - .L_34)
	.align		4
.L_34:
        /*0028*/ 	.word	index@(_Z28gemm_half_q_half_gptq_kernelILi2ELb1ELb1EEvPK6__halfPKjS4_S2_PS0_iiiiiPKtibS2_i)
        /*002c*/ 	.word	0x00000000


	//----- nvinfo : EIATTR_REGCOUNT
	.align		4
.L_35:
        /*0030*/ 	.byte	0x04, 0x2f
        /*0032*/ 	.short	(.L_37 - .L_36)
	.align		4
.L_36:
        /*0034*/ 	.word	index@(_Z28gemm_half_q_half_gptq_kernelILi3ELb1ELb1EEvPK6__halfPKjS4_S2_PS0_iiiiiPKtibS2_i)
        /*0038*/ 	.word	0x0000003b


	//----- nvinfo : EIATTR_FRAME_SIZE
	.align		4
.L_37:
        /*003c*/ 	.byte	0x04, 0x11
        /*003e*/ 	.short	(.L_39 - .L_38)
	.align		4
.L_38:
        /*0040*/ 	.word	index@(_Z28gemm_half_q_half_gptq_kernelILi3ELb1ELb1EEvPK6__halfPKjS4_S2_PS0_iiiiiPKtibS2_i)
        /*0044*/ 	.word	0x00000000


	//----- nvinfo : EIATTR_REGCOUNT
	.align		4
.L_39:
        /*0048*/ 	.byte	0x04, 0x2f
        /*004a*/ 	.short	(.L_41 - .L_40)
	.align		4
.L_40:
        /*004c*/ 	.word	index@(_Z28gemm_half_q_half_gptq_kernelILi4ELb1ELb1EEvPK6__halfPKjS4_S2_PS0_iiiiiPKtibS2_i)
        /*0050*/ 	.word	0x0000003f


	//----- nvinfo : EIATTR_FRAME_SIZE
	.align		4
.L_41:
        /*0054*/ 	.byte	0x04, 0x11
        /*0056*/ 	.short	(.L_43 - .L_42)
	.align		4
.L_42:
        /*0058*/ 	.word	index@(_Z28gemm_half_q_half_gptq_kernelILi4ELb1ELb1EEvPK6__halfPKjS4_S2_PS0_iiiiiPKtibS2_i)
        /*005c*/ 	.word	0x00000000


	//----- nvinfo : EIATTR_MIN_STACK_SIZE
	.align		4
.L_43:
        /*0060*/ 	.byte	0x04, 0x12
        /*0062*/ 	.short	(.L_45 - .L_44)
	.align		4
.L_44:
        /*0064*/ 	.word	index@(_Z28gemm_half_q_half_gptq_kernelILi4ELb1ELb1EEvPK6__halfPKjS4_S2_PS0_iiiiiPKtibS2_i)
        /*0068*/ 	.word	0x00000000


	//----- nvinfo : EIATTR_MIN_STACK_SIZE
	.align		4
.L_45:
        /*006c*/ 	.byte	0x04, 0x12
        /*006e*/ 	.short	(.L_47 - .L_46)
	.align		4
.L_46:
        /*0070*/ 	.word	index@(_Z28gemm_half_q_half_gptq_kernelILi3ELb1ELb1EEvPK6__halfPKjS4_S2_PS0_iiiiiPKtibS2_i)
        /*0074*/ 	.word	0x00000000


	//----- nvinfo : EIATTR_MIN_STACK_SIZE
	.align		4
.L_47:
        /*0078*/ 	.byte	0x04, 0x12
        /*007a*/ 	.short	(.L_49 - .L_48)
	.align		4
.L_48:
        /*007c*/ 	.word	index@(_Z28gemm_half_q_half_gptq_kernelILi2ELb1ELb1EEvPK6__halfPKjS4_S2_PS0_iiiiiPKtibS2_i)
        /*0080*/ 	.word	0x00000000


	//----- nvinfo : EIATTR_MIN_STACK_SIZE
	.align		4
.L_49:
        /*0084*/ 	.byte	0x04, 0x12
        /*0086*/ 	.short	(.L_51 - .L_50)
	.align		4
.L_50:
        /*0088*/ 	.word	index@(_Z28gemm_half_q_half_gptq_kernelILi1ELb1ELb1EEvPK6__halfPKjS4_S2_PS0_iiiiiPKtibS2_i)
        /*008c*/ 	.word	0x00000000
.L_51:


//--------------------- .nv.compat                --------------------------
	.section	.nv.compat,"",@"SHT_CUDA_COMPAT_INFO"
	.align	4
        /*0000*/ 	.byte	0x02, 0x09, 0x00, 0x00, 0x02, 0x02, 0x01, 0x00, 0x02, 0x05, 0x05, 0x00, 0x03, 0x07, 0x01, 0x01
        /*0010*/ 	.byte	0x02, 0x03, 0x00, 0x00, 0x02, 0x06, 0x01, 0x00, 0x04, 0x0b, 0x08, 0x00, 0x00, 0x00, 0x00, 0x00
        /*0020*/ 	.byte	0x00, 0x00, 0x00, 0x00


//--------------------- .nv.info._Z28gemm_half_q_half_gptq_kernelILi4ELb1ELb1EEvPK6__halfPKjS4_S2_PS0_iiiiiPKtibS2_i --------------------------
	.section	.nv.info._Z28gemm_half_q_half_gptq_kernelILi4ELb1ELb1EEvPK6__halfPKjS4_S2_PS0_iiiiiPKtibS2_i,"",@"SHT_CUDA_INFO"
	.sectionflags	@""
	.align	4


	//----- nvinfo : EIATTR_CUDA_API_VERSION
	.align		4
        /*0000*/ 	.byte	0x04, 0x37
        /*0002*/ 	.short	(.L_53 - .L_52)
.L_52:
        /*0004*/ 	.word	0x00000082


	//----- nvinfo : EIATTR_KPARAM_INFO
	.align		4
.L_53:
        /*0008*/ 	.byte	0x04, 0x17
        /*000a*/ 	.short	(.L_55 - .L_54)
.L_54:
        /*000c*/ 	.word	0x00000000
        /*0010*/ 	.short	0x000e
        /*0012*/ 	.short	0x0058
        /*0014*/ 	.byte	0x00, 0xf0, 0x11, 0x00


	//----- nvinfo : EIATTR_KPARAM_INFO
	.align		4
.L_55:
        /*0018*/ 	.byte	0x04, 0x17
        /*001a*/ 	.short	(.L_57 - .L_56)
.L_56:
        /*001c*/ 	.word	0x00000000
        /*0020*/ 	.short	0x000d
        /*0022*/ 	.short	0x0050
        /*0024*/ 	.byte	0x00, 0xf0, 0x21, 0x00


	//----- nvinfo : EIATTR_KPARAM_INFO
	.align		4
.L_57:
        /*0028*/ 	.byte	0x04, 0x17
        /*002a*/ 	.short	(.L_59 - .L_58)
.L_58:
        /*002c*/ 	.word	0x00000000
        /*0030*/ 	.short	0x000c
        /*0032*/ 	.short	0x004c
        /*0034*/ 	.byte	0x00, 0xf0, 0x05, 0x00


	//----- nvinfo : EIATTR_KPARAM_INFO
	.align		4
.L_59:
        /*0038*/ 	.byte	0x04, 0x17
        /*003a*/ 	.short	(.L_61 - .L_60)
.L_60:
        /*003c*/ 	.word	0x00000000
        /*0040*/ 	.short	0x000b
        /*0042*/ 	.short	0x0048
        /*0044*/ 	.byte	0x00, 0xf0, 0x11, 0x00


	//----- nvinfo : EIATTR_KPARAM_INFO
	.align		4
.L_61:
        /*0048*/ 	.byte	0x04, 0x17
        /*004a*/ 	.short	(.L_63 - .L_62)
.L_62:
        /*004c*/ 	.word	0x00000000
        /*0050*/ 	.short	0x000a
        /*0052*/ 	.short	0x0040
        /*0054*/ 	.byte	0x00, 0xf0, 0x21, 0x00


	//----- nvinfo : EIATTR_KPARAM_INFO
	.align		4
.L_63:
        /*0058*/ 	.byte	0x04, 0x17
        /*005a*/ 	.short	(.L_65 - .L_64)
.L_64:
        /*005c*/ 	.word	0x00000000
        /*0060*/ 	.short	0x0009
        /*0062*/ 	.short	0x0038
        /*0064*/ 	.byte	0x00, 0xf0, 0x11, 0x00


	//----- nvinfo : EIATTR_KPARAM_INFO
	.align		4
.L_65:
        /*0068*/ 	.byte	0x04, 0x17
        /*006a*/ 	.short	(.L_67 - .L_66)
.L_66:
        /*006c*/ 	.word	0x00000000
        /*0070*/ 	.short	0x0008
        /*0072*/ 	.short	0x0034
        /*0074*/ 	.byte	0x00, 0xf0, 0x11, 0x00


	//----- nvinfo : EIATTR_KPARAM_INFO
	.align		4
.L_67:
        /*0078*/ 	.byte	0x04, 0x17
        /*007a*/ 	.short	(.L_69 - .L_68)
.L_68:
        /*007c*/ 	.word	0x00000000
        /*0080*/ 	.short	0x0007
        /*0082*/ 	.short	0x0030
        /*0084*/ 	.byte	0x00, 0xf0, 0x11, 0x00


	//----- nvinfo : EIATTR_KPARAM_INFO
	.align		4
.L_69:
        /*0088*/ 	.byte	0x04, 0x17
        /*008a*/ 	.short	(.L_71 - .L_70)
.L_70:
        /*008c*/ 	.word	0x00000000
        /*0090*/ 	.short	0x0006
        /*0092*/ 	.short	0x002c
        /*0094*/ 	.byte	0x00, 0xf0, 0x11, 0x00


	//----- nvinfo : EIATTR_KPARAM_INFO
	.align		4
.L_71:
        /*0098*/ 	.byte	0x04, 0x17
        /*009a*/ 	.short	(.L_73 - .L_72)
.L_72:
        /*009c*/ 	.word	0x00000000
        /*00a0*/ 	.short	0x0005
        /*00a2*/ 	.short	0x0028
        /*00a4*/ 	.byte	0x00, 0xf0, 0x11, 0x00


	//----- nvinfo : EIATTR_KPARAM_INFO
	.align		4
.L_73:
        /*00a8*/ 	.byte	0x04, 0x17
        /*00aa*/ 	.short	(.L_75 - .L_74)
.L_74:
        /*00ac*/ 	.word	0x00000000
        /*00b0*/ 	.short	0x0004
        /*00b2*/ 	.short	0x0020
        /*00b4*/ 	.byte	0x00, 0xf0, 0x21, 0x00


	//----- nvinfo : EIATTR_KPARAM_INFO
	.align		4
.L_75:
        /*00b8*/ 	.byte	0x04, 0x17
        /*00ba*/ 	.short	(.L_77 - .L_76)
.L_76:
        /*00bc*/ 	.word	0x00000000
        /*00c0*/ 	.short	0x0003
        /*00c2*/ 	.short	0x0018
        /*00c4*/ 	.byte	0x00, 0xf0, 0x21, 0x00


	//----- nvinfo : EIATTR_KPARAM_INFO
	.align		4
.L_77:
        /*00c8*/ 	.byte	0x04, 0x17
        /*00ca*/ 	.short	(.L_79 - .L_78)
.L_78:
        /*00cc*/ 	.word	0x00000000
        /*00d0*/ 	.short	0x0002
        /*00d2*/ 	.short	0x0010
        /*00d4*/ 	.byte	0x00, 0xf0, 0x21, 0x00


	//----- nvinfo : EIATTR_KPARAM_INFO
	.align		4
.L_79:
        /*00d8*/ 	.byte	0x04, 0x17
        /*00da*/ 	.short	(.L_81 - .L_80)
.L_80:
        /*00dc*/ 	.word	0x00000000
        /*00e0*/ 	.short	0x0001
        /*00e2*/ 	.short	0x0008
        /*00e4*/ 	.byte	0x00, 0xf0, 0x21, 0x00


	//----- nvinfo : EIATTR_KPARAM_INFO
	.align		4
.L_81:
        /*00e8*/ 	.byte	0x04, 0x17
        /*00ea*/ 	.short	(.L_83 - .L_82)
.L_82:
        /*00ec*/ 	.word	0x00000000
        /*00f0*/ 	.short	0x0000
        /*00f2*/ 	.short	0x0000
        /*00f4*/ 	.byte	0x00, 0xf0, 0x21, 0x00


	//----- nvinfo : EIATTR_SPARSE_MMA_MASK
	.align		4
.L_83:
        /*00f8*/ 	.byte	0x03, 0x50
        /*00fa*/ 	.short	0x0000


	//----- nvinfo : EIATTR_MAXREG_COUNT
	.align		4
        /*00fc*/ 	.byte	0x03, 0x1b
        /*00fe*/ 	.short	0x00ff


	//----- nvinfo : EIATTR_NUM_BARRIERS
	.align		4
        /*0100*/ 	.byte	0x02, 0x4c
        /*0102*/ 	.byte	0x01
	.zero		1


	//----- nvinfo : EIATTR_MERCURY_ISA_VERSION
	.align		4
        /*0104*/ 	.byte	0x03, 0x5f
        /*0106*/ 	.short	0x0101


	//----- nvinfo : EIATTR_EXIT_INSTR_OFFSETS
	.align		4
        /*0108*/ 	.byte	0x04, 0x1c
        /*010a*/ 	.short	(.L_85 - .L_84)


	//   ....[0]....
.L_84:
        /*010c*/ 	.word	0x00000050


	//   ....[1]....
        /*0110*/ 	.word	0x00000300


	//   ....[2]....
        /*0114*/ 	.word	0x00000a20


	//   ....[3]....
        /*0118*/ 	.word	0x00004070


	//   ....[4]....
        /*011c*/ 	.word	0x00004350


	//   ....[5]....
        /*0120*/ 	.word	0x00004630


	//   ....[6]....
        /*0124*/ 	.word	0x00004800


	//   ....[7]....
        /*0128*/ 	.word	0x000048a0


	//   ....[8]....
        /*012c*/ 	.word	0x000048e0


	//----- nvinfo : EIATTR_CRS_STACK_SIZE
	.align		4
.L_85:
        /*0130*/ 	.byte	0x04, 0x1e
        /*0132*/ 	.short	(.L_87 - .L_86)
.L_86:
        /*0134*/ 	.word	0x00000000


	//----- nvinfo : EIATTR_CBANK_PARAM_SIZE
	.align		4
.L_87:
        /*0138*/ 	.byte	0x03, 0x19
        /*013a*/ 	.short	0x005c


	//----- nvinfo : EIATTR_PARAM_CBANK
	.align		4
        /*013c*/ 	.byte	0x04, 0x0a
        /*013e*/ 	.short	(.L_89 - .L_88)
	.align		4
.L_88:
        /*0140*/ 	.word	index@(.nv.constant0._Z28gemm_half_q_half_gptq_kernelILi4ELb1ELb1EEvPK6__halfPKjS4_S2_PS0_iiiiiPKtibS2_i)
        /*0144*/ 	.short	0x0210
        /*0146*/ 	.short	0x005c


	//----- nvinfo : EIATTR_SW_WAR
	.align		4
.L_89:
        /*0148*/ 	.byte	0x04, 0x36
        /*014a*/ 	.short	(.L_91 - .L_90)
.L_90:
        /*014c*/ 	.word	0x00000008
.L_91:


//--------------------- .nv.info._Z28gemm_half_q_half_gptq_kernelILi3ELb1ELb1EEvPK6__halfPKjS4_S2_PS0_iiiiiPKtibS2_i --------------------------
	.section	.nv.info._Z28gemm_half_q_half_gptq_kernelILi3ELb1ELb1EEvPK6__halfPKjS4_S2_PS0_iiiiiPKtibS2_i,"",@"SHT_CUDA_INFO"
	.sectionflags	@""
	.align	4


	//----- nvinfo : EIATTR_CUDA_API_VERSION
	.align		4
        /*0000*/ 	.byte	0x04, 0x37
        /*0002*/ 	.short	(.L_93 - .L_92)
.L_92:
        /*0004*/ 	.word	0x00000082


	//----- nvinfo : EIATTR_KPARAM_INFO
	.align		4
.L_93:
        /*0008*/ 	.byte	0x04, 0x17
        /*000a*/ 	.short	(.L_95 - .L_94)
.L_94:
        /*000c*/ 	.word	0x00000000
        /*0010*/ 	.short	0x000e
        /*0012*/ 	.short	0x0058
        /*0014*/ 	.byte	0x00, 0xf0, 0x11, 0x00


	//----- nvinfo : EIATTR_KPARAM_INFO
	.align		4
.L_95:
        /*0018*/ 	.byte	0x04, 0x17
        /*001a*/ 	.short	(.L_97 - .L_96)
.L_96:
        /*001c*/ 	.word	0x00000000
        /*0020*/ 	.short	0x000d
        /*0022*/ 	.short	0x0050
        /*0024*/ 	.byte	0x00, 0xf0, 0x21, 0x00


	//----- nvinfo : EIATTR_KPARAM_INFO
	.align		4
.L_97:
        /*0028*/ 	.byte	0x04, 0x17
        /*002a*/ 	.short	(.L_99 - .L_98)
.L_98:
        /*002c*/ 	.word	0x00000000
        /*0030*/ 	.short	0x000c
        /*0032*/ 	.short	0x004c
        /*0034*/ 	.byte	0x00, 0xf0, 0x05, 0x00


	//----- nvinfo : EIATTR_KPARAM_INFO
	.align		4
.L_99:
        /*0038*/ 	.byte	0x04, 0x17
        /*003a*/ 	.short	(.L_101 - .L_100)
.L_100:
        /*003c*/ 	.word	0x00000000
        /*0040*/ 	.short	0x000b
        /*0042*/ 	.short	0x0048
        /*0044*/ 	.byte	0x00, 0xf0, 0x11, 0x00


	//----- nvinfo : EIATTR_KPARAM_INFO
	.align		4
.L_101:
        /*0048*/ 	.byte	0x04, 0x17
        /*004a*/ 	.short	(.L_103 - .L_102)
.L_102:
        /*004c*/ 	.word	0x00000000
        /*0050*/ 	.short	0x000a
        /*0052*/ 	.short	0x0040
        /*0054*/ 	.byte	0x00, 0xf0, 0x21, 0x00


	//----- nvinfo : EIATTR_KPARAM_INFO
	.align		4
.L_103:
        /*0058*/ 	.byte	0x04, 0x17
        /*005a*/ 	.short	(.L_105 - .L_104)
.L_104:
        /*005c*/ 	.word	0x00000000
        /*0060*/ 	.short	0x0009
        /*0062*/ 	.short	0x0038
        /*0064*/ 	.byte	0x00, 0xf0, 0x11, 0x00


	//----- nvinfo : EIATTR_KPARAM_INFO
	.align		4
.L_105:
        /*0068*/ 	.byte	0x04, 0x17
        /*006a*/ 	.short	(.L_107 - .L_106)
.L_106:
        /*006c*/ 	.word	0x00000000
        /*0070*/ 	.short	0x0008
        /*0072*/ 	.short	0x0034
        /*0074*/ 	.byte	0x00, 0xf0, 0x11, 0x00


	//----- nvinfo : EIATTR_KPARAM_INFO
	.align		4
.L_107:
        /*0078*/ 	.byte	0x04, 0x17
        /*007a*/ 	.short	(.L_109 - .L_108)
.L_108:
        /*007c*/ 	.word	0x00000000
        /*0080*/ 	.short	0x0007
        /*0082*/ 	.short	0x0030
        /*0084*/ 	.byte	0x00, 0xf0, 0x11, 0x00


	//----- nvinfo : EIATTR_KPARAM_INFO
	.align		4
.L_109:
        /*0088*/ 	.byte	0x04, 0x17
        /*008a*/ 	.short	(.L_111 - .L_110)
.L_110:
        /*008c*/ 	.word	0x00000000
        /*0090*/ 	.short	0x0006
        /*0092*/ 	.short	0x002c
        /*0094*/ 	.byte	0x00, 0xf0, 0x11, 0x00


	//----- nvinfo : EIATTR_KPARAM_INFO
	.align		4
.L_111:
        /*0098*/ 	.byte	0x04, 0x17
        /*009a*/ 	.short	(.L_113 - .L_112)
.L_112:
        /*009c*/ 	.word	0x00000000
        /*00a0*/ 	.short	0x0005
        /*00a2*/ 	.short	0x0028
        /*00a4*/ 	.byte	0x00, 0xf0, 0x11, 0x00


	//----- nvinfo : EIATTR_KPARAM_INFO
	.align		4
.L_113:
        /*00a8*/ 	.byte	0x04, 0x17
        /*00aa*/ 	.short	(.L_115 - .L_114)
.L_114:
        /*00ac*/ 	.word	0x00000000
        /*00b0*/ 	.short	0x0004
        /*00b2*/ 	.short	0x0020
        /*00b4*/ 	.byte	0x00, 0xf0, 0x21, 0x00


	//----- nvinfo : EIATTR_KPARAM_INFO
	.align		4
.L_115:
        /*00b8*/ 	.byte	0x04, 0x17
        /*00ba*/ 	.short	(.L_117 - .L_116)
.L_116:
        /*00bc*/ 	.word	0x00000000
        /*00c0*/ 	.short	0x0003
        /*00c2*/ 	.short	0x0018
        /*00c4*/ 	.byte	0x00, 0xf0, 0x21, 0x00


	//----- nvinfo : EIATTR_KPARAM_INFO
	.align		4
.L_117:
        /*00c8*/ 	.byte	0x04, 0x17
        /*00ca*/ 	.short	(.L_119 - .L_118)
.L_118:
        /*00cc*/ 	.word	0x00000000
        /*00d0*/ 	.short	0x0002
        /*00d2*/ 	.short	0x0010
        /*00d4*/ 	.byte	0x00, 0xf0, 0x21, 0x00


	//----- nvinfo : EIATTR_KPARAM_INFO
	.align		4
.L_119:
        /*00d8*/ 	.byte	0x04, 0x17
        /*00da*/ 	.short	(.L_121 - .L_120)
.L_120:
        /*00dc*/ 	.word	0x00000000
        /*00e0*/ 	.short	0x0001
        /*00e2*/ 	.short	0x0008
        /*00e4*/ 	.byte	0x00, 0xf0, 0x21, 0x00


	//----- nvinfo : EIATTR_KPARAM_INFO
	.align		4
.L_121:
        /*00e8*/ 	.byte	0x04, 0x17
        /*00ea*/ 	.short	(.L_123 - .L_122)
.L_122:
        /*00ec*/ 	.word	0x00000000
        /*00f0*/ 	.short	0x0000
        /*00f2*/ 	.short	0x0000
        /*00f4*/ 	.byte	0x00, 0xf0, 0x21, 0x00


	//----- nvinfo : EIATTR_SPARSE_MMA_MASK
	.align		4
.L_123:
        /*00f8*/ 	.byte	0x03, 0x50
        /*00fa*/ 	.short	0x0000


	//----- nvinfo : EIATTR_MAXREG_COUNT
	.align		4
        /*00fc*/ 	.byte	0x03, 0x1b
        /*00fe*/ 	.short	0x00ff


	//----- nvinfo : EIATTR_NUM_BARRIERS
	.align		4
        /*0100*/ 	.byte	0x02, 0x4c
        /*0102*/ 	.byte	0x01
	.zero		1


	//----- nvinfo : EIATTR_MERCURY_ISA_VERSION
	.align		4
        /*0104*/ 	.byte	0x03, 0x5f
        /*0106*/ 	.short	0x0101


	//----- nvinfo : EIATTR_EXIT_INSTR_OFFSETS
	.align		4
        /*0108*/ 	.byte	0x04, 0x1c
        /*010a*/ 	.short	(.L_125 - .L_124)


	//   ....[0]....
.L_124:
        /*010c*/ 	.word	0x00000050


	//   ....[1]....
        /*0110*/ 	.word	0x00000290


	//   ....[2]....
        /*0114*/ 	.word	0x000009b0


	//   ....[3]....
        /*0118*/ 	.word	0x000039d0


	//   ....[4]....
        /*011c*/ 	.word	0x00003cb0


	//   ....[5]....
        /*0120*/ 	.word	0x00003e80


	//   ....[6]....
        /*0124*/ 	.word	0x00003f20


	//   ....[7]....
        /*0128*/ 	.word	0x00003f60


	//----- nvinfo : EIATTR_CRS_STACK_SIZE
	.align		4
.L_125:
        /*012c*/ 	.byte	0x04, 0x1e
        /*012e*/ 	.short	(.L_127 - .L_126)
.L_126:
        /*0130*/ 	.word	0x00000000


	//----- nvinfo : EIATTR_CBANK_PARAM_SIZE
	.align		4
.L_127:
        /*0134*/ 	.byte	0x03, 0x19
        /*0136*/ 	.short	0x005c


	//----- nvinfo : EIATTR_PARAM_CBANK
	.align		4
        /*0138*/ 	.byte	0x04, 0x0a
        /*013a*/ 	.short	(.L_129 - .L_128)
	.align		4
.L_128:
        /*013c*/ 	.word	index@(.nv.constant0._Z28gemm_half_q_half_gptq_kernelILi3ELb1ELb1EEvPK6__halfPKjS4_S2_PS0_iiiiiPKtibS2_i)
        /*0140*/ 	.short	0x0210
        /*0142*/ 	.short	0x005c


	//----- nvinfo : EIATTR_SW_WAR
	.align		4
.L_129:
        /*0144*/ 	.byte	0x04, 0x36
        /*0146*/ 	.short	(.L_131 - .L_130)
.L_130:
        /*0148*/ 	.word	0x00000008
.L_131:


//--------------------- .nv.info._Z28gemm_half_q_half_gptq_kernelILi2ELb1ELb1EEvPK6__halfPKjS4_S2_PS0_iiiiiPKtibS2_i --------------------------
	.section	.nv.info._Z28gemm_half_q_half_gptq_kernelILi2ELb1ELb1EEvPK6__halfPKjS4_S2_PS0_iiiiiPKtibS2_i,"",@"SHT_CUDA_INFO"
	.sectionflags	@""
	.align	4


	//----- nvinfo : EIATTR_CUDA_API_VERSION
	.align		4
        /*0000*/ 	.byte	0x04, 0x37
        /*0002*/ 	.short	(.L_133 - .L_132)
.L_132:
        /*0004*/ 	.word	0x00000082


	//----- nvinfo : EIATTR_KPARAM_INFO
	.align		4
.L_133:
        /*0008*/ 	.byte	0x04, 0x17
        /*000a*/ 	.short	(.L_135 - .L_134)
.L_134:
        /*000c*/ 	.word	0x00000000
        /*0010*/ 	.short	0x000e
        /*0012*/ 	.short	0x0058
        /*0014*/ 	.byte	0x00, 0xf0, 0x11, 0x00


	//----- nvinfo : EIATTR_KPARAM_INFO
	.align		4
.L_135:
        /*0018*/ 	.byte	0x04, 0x17
        /*001a*/ 	.short	(.L_137 - .L_136)
.L_136:
        /*001c*/ 	.word	0x00000000
        /*0020*/ 	.short	0x000d
        /*0022*/ 	.short	0x0050
        /*0024*/ 	.byte	0x00, 0xf0, 0x21, 0x00


	//----- nvinfo : EIATTR_KPARAM_INFO
	.align		4
.L_137:
        /*0028*/ 	.byte	0x04, 0x17
        /*002a*/ 	.short	(.L_139 - .L_138)
.L_138:
        /*002c*/ 	.word	0x00000000
        /*0030*/ 	.short	0x000c
        /*0032*/ 	.short	0x004c
        /*0034*/ 	.byte	0x00, 0xf0, 0x05, 0x00


	//----- nvinfo : EIATTR_KPARAM_INFO
	.align		4
.L_139:
        /*0038*/ 	.byte	0x04, 0x17
        /*003a*/ 	.short	(.L_141 - .L_140)
.L_140:
        /*003c*/ 	.word	0x00000000
        /*0040*/ 	.short	0x000b
        /*0042*/ 	.short	0x0048
        /*0044*/ 	.byte	0x00, 0xf0, 0x11, 0x00


	//----- nvinfo : EIATTR_KPARAM_INFO
	.align		4
.L_141:
        /*0048*/ 	.byte	0x04, 0x17
        /*004a*/ 	.short	(.L_143 - .L_142)
.L_142:
        /*004c*/ 	.word	0x00000000
        /*0050*/ 	.short	0x000a
        /*0052*/ 	.short	0x0040
        /*0054*/ 	.byte	0x00, 0xf0, 0x21, 0x00


	//----- nvinfo : EIATTR_KPARAM_INFO
	.align		4
.L_143:
        /*0058*/ 	.byte	0x04, 0x17
        /*005a*/ 	.short	(.L_145 - .L_144)
.L_144:
        /*005c*/ 	.word	0x00000000
        /*0060*/ 	.short	0x0009
        /*0062*/ 	.short	0x0038
        /*0064*/ 	.byte	0x00, 0xf0, 0x11, 0x00


	//----- nvinfo : EIATTR_KPARAM_INFO
	.align		4
.L_145:
        /*0068*/ 	.byte	0x04, 0x17
        /*006a*/ 	.short	(.L_147 - .L_146)
.L_146:
        /*006c*/ 	.word	0x00000000
        /*0070*/ 	.short	0x0008
        /*0072*/ 	.short	0x0034
        /*0074*/ 	.byte	0x00, 0xf0, 0x11, 0x00


	//----- nvinfo : EIATTR_KPARAM_INFO
	.align		4
.L_147:
        /*0078*/ 	.byte	0x04, 0x17
        /*007a*/ 	.short	(.L_149 - .L_148)
.L_148:
        /*007c*/ 	.word	0x00000000
        /*0080*/ 	.short	0x0007
        /*0082*/ 	.short	0x0030
        /*0084*/ 	.byte	0x00, 0xf0, 0x11, 0x00


	//----- nvinfo : EIATTR_KPARAM_INFO
	.align		4
.L_149:
        /*0088*/ 	.byte	0x04, 0x17
        /*008a*/ 	.short	(.L_151 - .L_150)
.L_150:
        /*008c*/ 	.word	0x00000000
        /*0090*/ 	.short	0x0006
        /*0092*/ 	.short	0x002c
        /*0094*/ 	.byte	0x00, 0xf0, 0x11, 0x00


	//----- nvinfo : EIATTR_KPARAM_INFO
	.align		4
.L_151:
        /*0098*/ 	.byte	0x04, 0x17
        /*009a*/ 	.short	(.L_153 - .L_152)
.L_152:
        /*009c*/ 	.word	0x00000000
        /*00a0*/ 	.short	0x0005
        /*00a2*/ 	.short	0x0028
        /*00a4*/ 	.byte	0x00, 0xf0, 0x11, 0x00


	//----- nvinfo : EIATTR_KPARAM_INFO
	.align		4
.L_153:
        /*00a8*/ 	.byte	0x04, 0x17
        /*00aa*/ 	.short	(.L_155 - .L_154)
.L_154:
        /*00ac*/ 	.word	0x00000000
        /*00b0*/ 	.short	0x0004
        /*00b2*/ 	.short	0x0020
        /*00b4*/ 	.byte	0x00, 0xf0, 0x21, 0x00


	//----- nvinfo : EIATTR_KPARAM_INFO
	.align		4
.L_155:
        /*00b8*/ 	.byte	0x04, 0x17
        /*00ba*/ 	.short	(.L_157 - .L_156)
.L_156:
        /*00bc*/ 	.word	0x00000000
        /*00c0*/ 	.short	0x0003
        /*00c2*/ 	.short	0x0018
        /*00c4*/ 	.byte	0x00, 0xf0, 0x21, 0x00


	//----- nvinfo : EIATTR_KPARAM_INFO
	.align		4
.L_157:
        /*00c8*/ 	.byte	0x04, 0x17
        /*00ca*/ 	.short	(.L_159 - .L_158)
.L_158:
        /*00cc*/ 	.word	0x00000000
        /*00d0*/ 	.short	0x0002
        /*00d2*/ 	.short	0x0010
        /*00d4*/ 	.byte	0x00, 0xf0, 0x21, 0x00


	//----- nvinfo : EIATTR_KPARAM_INFO
	.align		4
.L_159:
        /*00d8*/ 	.byte	0x04, 0x17
        /*00da*/ 	.short	(.L_161 - .L_160)
.L_160:
        /*00dc*/ 	.word	0x00000000
        /*00e0*/ 	.short	0x0001
        /*00e2*/ 	.short	0x0008
        /*00e4*/ 	.byte	0x00, 0xf0, 0x21, 0x00


	//----- nvinfo : EIATTR_KPARAM_INFO
	.align		4
.L_161:
        /*00e8*/ 	.byte	0x04, 0x17
        /*00ea*/ 	.short	(.L_163 - .L_162)
.L_162:
        /*00ec*/ 	.word	0x00000000
        /*00f0*/ 	.short	0x0000
        /*00f2*/ 	.short	0x0000
        /*00f4*/ 	.byte	0x00, 0xf0, 0x21, 0x00


	//----- nvinfo : EIATTR_SPARSE_MMA_MASK
	.align		4
.L_163:
        /*00f8*/ 	.byte	0x03, 0x50
        /*00fa*/ 	.short	0x0000


	//----- nvinfo : EIATTR_MAXREG_COUNT
	.align		4
        /*00fc*/ 	.byte	0x03, 0x1b
        /*00fe*/ 	.short	0x00ff


	//----- nvinfo : EIATTR_NUM_BARRIERS
	.align		4
        /*0100*/ 	.byte	0x02, 0x4c
        /*0102*/ 	.byte	0x01
	.zero		1


	//----- nvinfo : EIATTR_MERCURY_ISA_VERSION
	.align		4
        /*0104*/ 	.byte	0x03, 0x5f
        /*0106*/ 	.short	0x0101


	//----- nvinfo : EIATTR_EXIT_INSTR_OFFSETS
	.align		4
        /*0108*/ 	.byte	0x04, 0x1c
        /*010a*/ 	.short	(.L_165 - .L_164)


	//   ....[0]....
.L_164:
        /*010c*/ 	.word	0x00000050


	//   ....[1]....
        /*0110*/ 	.word	0x00000150


	//   ....[2]....
        /*0114*/ 	.word	0x000008f0


	//   ....[3]....
        /*0118*/ 	.word	0x000031e0


	//   ....[4]....
        /*011c*/ 	.word	0x000033b0


	//   ....[5]....
        /*0120*/ 	.word	0x00003450


	//   ....[6]....
        /*0124*/ 	.word	0x00003490


	//----- nvinfo : EIATTR_CRS_STACK_SIZE
	.align		4
.L_165:
        /*0128*/ 	.byte	0x04, 0x1e
        /*012a*/ 	.short	(.L_167 - .L_166)
.L_166:
        /*012c*/ 	.word	0x00000000


	//----- nvinfo : EIATTR_CBANK_PARAM_SIZE
	.align		4
.L_167:
        /*0130*/ 	.byte	0x03, 0x19
        /*0132*/ 	.short	0x005c


	//----- nvinfo : EIATTR_PARAM_CBANK
	.align		4
        /*0134*/ 	.byte	0x04, 0x0a
        /*0136*/ 	.short	(.L_169 - .L_168)
	.align		4
.L_168:
        /*0138*/ 	.word	index@(.nv.constant0._Z28gemm_half_q_half_gptq_kernelILi2ELb1ELb1EEvPK6__halfPKjS4_S2_PS0_iiiiiPKtibS2_i)
        /*013c*/ 	.short	0x0210
        /*013e*/ 	.short	0x005c


	//----- nvinfo : EIATTR_SW_WAR
	.align		4
.L_169:
        /*0140*/ 	.byte	0x04, 0x36
        /*0142*/ 	.short	(.L_171 - .L_170)
.L_170:
        /*0144*/ 	.word	0x00000008
.L_171:


//--------------------- .nv.info._Z28gemm_half_q_half_gptq_kernelILi1ELb1ELb1EEvPK6__halfPKjS4_S2_PS0_iiiiiPKtibS2_i --------------------------
	.section	.nv.info._Z28gemm_half_q_half_gptq_kernelILi1ELb1ELb1EEvPK6__halfPKjS4_S2_PS0_iiiiiPKtibS2_i,"",@"SHT_CUDA_INFO"
	.sectionflags	@""
	.align	4


	//----- nvinfo : EIATTR_CUDA_API_VERSION
	.align		4
        /*0000*/ 	.byte	0x04, 0x37
        /*0002*/ 	.short	(.L_173 - .L_172)
.L_172:
        /*0004*/ 	.word	0x00000082


	//----- nvinfo : EIATTR_KPARAM_INFO
	.align		4
.L_173:
        /*0008*/ 	.byte	0x04, 0x17
        /*000a*/ 	.short	(.L_175 - .L_174)
.L_174:
        /*000c*/ 	.word	0x00000000
        /*0010*/ 	.short	0x000e
        /*0012*/ 	.short	0x0058
        /*0014*/ 	.byte	0x00, 0xf0, 0x11, 0x00


	//----- nvinfo : EIATTR_KPARAM_INFO
	.align		4
.L_175:
        /*0018*/ 	.byte	0x04, 0x17
        /*001a*/ 	.short	(.L_177 - .L_176)
.L_176:
        /*001c*/ 	.word	0x00000000
        /*0020*/ 	.short	0x000d
        /*0022*/ 	.short	0x0050
        /*0024*/ 	.byte	0x00, 0xf0, 0x21, 0x00


	//----- nvinfo : EIATTR_KPARAM_INFO
	.align		4
.L_177:
        /*0028*/ 	.byte	0x04, 0x17
        /*002a*/ 	.short	(.L_179 - .L_178)
.L_178:
        /*002c*/ 	.word	0x00000000
        /*0030*/ 	.short	0x000c
        /*0032*/ 	.short	0x004c
        /*0034*/ 	.byte	0x00, 0xf0, 0x05, 0x00


	//----- nvinfo : EIATTR_KPARAM_INFO
	.align		4
.L_179:
        /*0038*/ 	.byte	0x04, 0x17
        /*003a*/ 	.short	(.L_181 - .L_180)
.L_180:
        /*003c*/ 	.word	0x00000000
        /*0040*/ 	.short	0x000b
        /*0042*/ 	.short	0x0048
        /*0044*/ 	.byte	0x00, 0xf0, 0x11, 0x00


	//----- nvinfo : EIATTR_KPARAM_INFO
	.align		4
.L_181:
        /*0048*/ 	.byte	0x04, 0x17
        /*004a*/ 	.short	(.L_183 - .L_182)
.L_182:
        /*004c*/ 	.word	0x00000000
        /*0050*/ 	.short	0x000a
        /*0052*/ 	.short	0x0040
        /*0054*/ 	.byte	0x00, 0xf0, 0x21, 0x00


	//----- nvinfo : EIATTR_KPARAM_INFO
	.align		4
.L_183:
        /*0058*/ 	.byte	0x04, 0x17
        /*005a*/ 	.short	(.L_185 - .L_184)
.L_184:
        /*005c*/ 	.word	0x00000000
        /*0060*/ 	.short	0x0009
        /*0062*/ 	.short	0x0038
        /*0064*/ 	.byte	0x00, 0xf0, 0x11, 0x00


	//----- nvinfo : EIATTR_KPARAM_INFO
	.align		4
.L_185:
        /*0068*/ 	.byte	0x04, 0x17
        /*006a*/ 	.short	(.L_187 - .L_186)
.L_186:
        /*006c*/ 	.word	0x00000000
        /*0070*/ 	.short	0x0008
        /*0072*/ 	.short	0x0034
        /*0074*/ 	.byte	0x00, 0xf0, 0x11, 0x00


	//----- nvinfo : EIATTR_KPARAM_INFO
	.align		4
.L_187:
        /*0078*/ 	.byte	0x04, 0x17
        /*007a*/ 	.short	(.L_189 - .L_188)
.L_188:
        /*007c*/ 	.word	0x00000000
        /*0080*/ 	.short	0x0007
        /*0082*/ 	.short	0x0030
        /*0084*/ 	.byte	0x00, 0xf0, 0x11, 0x00


	//----- nvinfo : EIATTR_KPARAM_INFO
	.align		4
.L_189:
        /*0088*/ 	.byte	0x04, 0x17
        /*008a*/ 	.short	(.L_191 - .L_190)
.L_190:
        /*008c*/ 	.word	0x00000000
        /*0090*/ 	.short	0x0006
        /*0092*/ 	.short	0x002c
        /*0094*/ 	.byte	0x00, 0xf0, 0x11, 0x00


	//----- nvinfo : EIATTR_KPARAM_INFO
	.align		4
.L_191:
        /*0098*/ 	.byte	0x04, 0x17
        /*009a*/ 	.short	(.L_193 - .L_192)
.L_192:
        /*009c*/ 	.word	0x00000000
        /*00a0*/ 	.short	0x0005
        /*00a2*/ 	.short	0x0028
        /*00a4*/ 	.byte	0x00, 0xf0, 0x11, 0x00


	//----- nvinfo : EIATTR_KPARAM_INFO
	.align		4
.L_193:
        /*00a8*/ 	.byte	0x04, 0x17
        /*00aa*/ 	.short	(.L_195 - .L_194)
.L_194:
        /*00ac*/ 	.word	0x00000000
        /*00b0*/ 	.short	0x0004
        /*00b2*/ 	.short	0x0020
        /*00b4*/ 	.byte	0x00, 0xf0, 0x21, 0x00


	//----- nvinfo : EIATTR_KPARAM_INFO
	.align		4
.L_195:
        /*00b8*/ 	.byte	0x04, 0x17
        /*00ba*/ 	.short	(.L_197 - .L_196)
.L_196:
        /*00bc*/ 	.word	0x00000000
        /*00c0*/ 	.short	0x0003
        /*00c2*/ 	.short	0x0018
        /*00c4*/ 	.byte	0x00, 0xf0, 0x21, 0x00


	//----- nvinfo : EIATTR_KPARAM_INFO
	.align		4
.L_197:
        /*00c8*/ 	.byte	0x04, 0x17
        /*00ca*/ 	.short	(.L_199 - .L_198)
.L_198:
        /*00cc*/ 	.word	0x00000000
        /*00d0*/ 	.short	0x0002
        /*00d2*/ 	.short	0x0010
        /*00d4*/ 	.byte	0x00, 0xf0, 0x21, 0x00


	//----- nvinfo : EIATTR_KPARAM_INFO
	.align		4
.L_199:
        /*00d8*/ 	.byte	0x04, 0x17
        /*00da*/ 	.short	(.L_201 - .L_200)
.L_200:
        /*00dc*/ 	.word	0x00000000
        /*00e0*/ 	.short	0x0001
        /*00e2*/ 	.short	0x0008
        /*00e4*/ 	.byte	0x00, 0xf0, 0x21, 0x00


	//----- nvinfo : EIATTR_KPARAM_INFO
	.align		4
.L_201:
        /*00e8*/ 	.byte	0x04, 0x17
        /*00ea*/ 	.short	(.L_203 - .L_202)
.L_202:
        /*00ec*/ 	.word	0x00000000
        /*00f0*/ 	.short	0x0000
        /*00f2*/ 	.short	0x0000
        /*00f4*/ 	.byte	0x00, 0xf0, 0x21, 0x00


	//----- nvinfo : EIATTR_SPARSE_MMA_MASK
	.align		4
.L_203:
        /*00f8*/ 	.byte	0x03, 0x50
        /*00fa*/ 	.short	0x0000


	//----- nvinfo : EIATTR_MAXREG_COUNT
	.align		4
        /*00fc*/ 	.byte	0x03, 0x1b
        /*00fe*/ 	.short	0x00ff


	//----- nvinfo : EIATTR_NUM_BARRIERS
	.align		4
        /*0100*/ 	.byte	0x02, 0x4c
        /*0102*/ 	.byte	0x01
	.zero		1


	//----- nvinfo : EIATTR_MERCURY_ISA_VERSION
	.align		4
        /*0104*/ 	.byte	0x03, 0x5f
        /*0106*/ 	.short	0x0101


	//----- nvinfo : EIATTR_EXIT_INSTR_OFFSETS
	.align		4
        /*0108*/ 	.byte	0x04, 0x1c
        /*010a*/ 	.short	(.L_205 - .L_204)


	//   ....[0]....
.L_204:
        /*010c*/ 	.word	0x00000050


	//   ....[1]....
        /*0110*/ 	.word	0x000000a0


	//   ....[2]....
        /*0114*/ 	.word	0x00000350


	//   ....[3]....
        /*0118*/ 	.word	0x00002270


	//   ....[4]....
        /*011c*/ 	.word	0x00002310


	//   ....[5]....
        /*0120*/ 	.word	0x00002350


	//----- nvinfo : EIATTR_CRS_STACK_SIZE
	.align		4
.L_205:
        /*0124*/ 	.byte	0x04, 0x1e
        /*0126*/ 	.short	(.L_207 - .L_206)
.L_206:
        /*0128*/ 	.word	0x00000000


	//----- nvinfo : EIATTR_CBANK_PARAM_SIZE
	.align		4
.L_207:
        /*012c*/ 	.byte	0x03, 0x19
        /*012e*/ 	.short	0x005c


	//----- nvinfo : EIATTR_PARAM_CBANK
	.align		4
        /*0130*/ 	.byte	0x04, 0x0a
        /*0132*/ 	.short	(.L_209 - .L_208)
	.align		4
.L_208:
        /*0134*/ 	.word	index@(.nv.constant0._Z28gemm_half_q_half_gptq_kernelILi1ELb1ELb1EEvPK6__halfPKjS4_S2_PS0_iiiiiPKtibS2_i)
        /*0138*/ 	.short	0x0210
        /*013a*/ 	.short	0x005c


	//----- nvinfo : EIATTR_SW_WAR
	.align		4
.L_209:
        /*013c*/ 	.byte	0x04, 0x36
        /*013e*/ 	.short	(.L_211 - .L_210)
.L_210:
        /*0140*/ 	.word	0x00000008
.L_211:


//--------------------- .nv.callgraph             --------------------------
	.section	.nv.callgraph,"",@"SHT_CUDA_CALLGRAPH"
	.align	4
	.sectionentsize	8
	.align		4
        /*0000*/ 	.word	0x00000000
	.align		4
        /*0004*/ 	.word	0xffffffff
	.align		4
        /*0008*/ 	.word	0x00000000
	.align		4
        /*000c*/ 	.word	0xfffffffe
	.align		4
        /*0010*/ 	.word	0x00000000
	.align		4
        /*0014*/ 	.word	0xfffffffd
	.align		4
        /*0018*/ 	.word	0x00000000
	.align		4
        /*001c*/ 	.word	0xfffffffc


//--------------------- .nv.constant4             --------------------------
	.section	.nv.constant4,"a",@progbits
	.align	8
	.align		8
.nv.constant4:
        /*0000*/ 	.dword	_ZN45_INTERNAL_d9a299b3_14_unit_gptq_3_cu_14e5b2ed4cuda3std3__45__cpo5beginE
	.align		8
        /*0008*/ 	.dword	_ZN45_INTERNAL_d9a299b3_14_unit_gptq_3_cu_14e5b2ed4cuda3std3__45__cpo3endE
	.align		8
        /*0010*/ 	.dword	_ZN45_INTERNAL_d9a299b3_14_unit_gptq_3_cu_14e5b2ed4cuda3std3__45__cpo6cbeginE
	.align		8
        /*0018*/ 	.dword	_ZN45_INTERNAL_d9a299b3_14_unit_gptq_3_cu_14e5b2ed4cuda3std3__45__cpo4cendE
	.align		8
        /*0020*/ 	.dword	_ZN45_INTERNAL_d9a299b3_14_unit_gptq_3_cu_14e5b2ed4cuda3std3__45__cpo6rbeginE
	.align		8
        /*0028*/ 	.dword	_ZN45_INTERNAL_d9a299b3_14_unit_gptq_3_cu_14e5b2ed4cuda3std3__45__cpo4rendE
	.align		8
        /*0030*/ 	.dword	_ZN45_INTERNAL_d9a299b3_14_unit_gptq_3_cu_14e5b2ed4cuda3std3__45__cpo7crbeginE
	.align		8
        /*0038*/ 	.dword	_ZN45_INTERNAL_d9a299b3_14_unit_gptq_3_cu_14e5b2ed4cuda3std3__45__cpo5crendE
	.align		8
        /*0040*/ 	.dword	_ZN45_INTERNAL_d9a299b3_14_unit_gptq_3_cu_14e5b2ed4cuda3std3__447_GLOBAL__N__d9a299b3_14_unit_gptq_3_cu_14e5b2ed6ignoreE
	.align		8
        /*0048*/ 	.dword	_ZN45_INTERNAL_d9a299b3_14_unit_gptq_3_cu_14e5b2ed4cuda3std3__419piecewise_constructE
	.align		8
        /*0050*/ 	.dword	_ZN45_INTERNAL_d9a299b3_14_unit_gptq_3_cu_14e5b2ed4cuda3std3__48in_placeE
	.align		8
        /*0058*/ 	.dword	_ZN45_INTERNAL_d9a299b3_14_unit_gptq_3_cu_14e5b2ed4cuda3std3__420unreachable_sentinelE
	.align		8
        /*0060*/ 	.dword	_ZN45_INTERNAL_d9a299b3_14_unit_gptq_3_cu_14e5b2ed4cuda3std6ranges3__45__cpo4swapE
	.align		8
        /*0068*/ 	.dword	_ZN45_INTERNAL_d9a299b3_14_unit_gptq_3_cu_14e5b2ed4cuda3std6ranges3__45__cpo9iter_moveE
	.align		8
        /*0070*/ 	.dword	_ZN45_INTERNAL_d9a299b3_14_unit_gptq_3_cu_14e5b2ed4cuda3std6ranges3__45__cpo5beginE
	.align		8
        /*0078*/ 	.dword	_ZN45_INTERNAL_d9a299b3_14_unit_gptq_3_cu_14e5b2ed4cuda3std6ranges3__45__cpo3endE
	.align		8
        /*0080*/ 	.dword	_ZN45_INTERNAL_d9a299b3_14_unit_gptq_3_cu_14e5b2ed4cuda3std6ranges3__45__cpo6cbeginE
	.align		8
        /*0088*/ 	.dword	_ZN45_INTERNAL_d9a299b3_14_unit_gptq_3_cu_14e5b2ed4cuda3std6ranges3__45__cpo4cendE
	.align		8
        /*0090*/ 	.dword	_ZN45_INTERNAL_d9a299b3_14_unit_gptq_3_cu_14e5b2ed4cuda3std6ranges3__45__cpo7advanceE
	.align		8
        /*0098*/ 	.dword	_ZN45_INTERNAL_d9a299b3_14_unit_gptq_3_cu_14e5b2ed4cuda3std6ranges3__45__cpo9iter_swapE
	.align		8
        /*00a0*/ 	.dword	_ZN45_INTERNAL_d9a299b3_14_unit_gptq_3_cu_14e5b2ed4cuda3std6ranges3__45__cpo4nextE
	.align		8
        /*00a8*/ 	.dword	_ZN45_INTERNAL_d9a299b3_14_unit_gptq_3_cu_14e5b2ed4cuda3std6ranges3__45__cpo4prevE
	.align		8
        /*00b0*/ 	.dword	_ZN45_INTERNAL_d9a299b3_14_unit_gptq_3_cu_14e5b2ed4cuda3std6ranges3__45__cpo4dataE
	.align		8
        /*00b8*/ 	.dword	_ZN45_INTERNAL_d9a299b3_14_unit_gptq_3_cu_14e5b2ed4cuda3std6ranges3__45__cpo5cdataE
	.align		8
        /*00c0*/ 	.dword	_ZN45_INTERNAL_d9a299b3_14_unit_gptq_3_cu_14e5b2ed4cuda3std6ranges3__45__cpo4sizeE
	.align		8
        /*00c8*/ 	.dword	_ZN45_INTERNAL_d9a299b3_14_unit_gptq_3_cu_14e5b2ed4cuda3std6ranges3__45__cpo5ssizeE
	.align		8
        /*00d0*/ 	.dword	_ZN45_INTERNAL_d9a299b3_14_unit_gptq_3_cu_14e5b2ed4cuda3std6ranges3__45__cpo8distanceE
	.align		8
        /*00d8*/ 	.dword	_ZN45_INTERNAL_d9a299b3_14_unit_gptq_3_cu_14e5b2ed6thrust23THRUST_300001_SM_900_NS6system6detail10sequential3seqE


//--------------------- .text._Z28gemm_half_q_half_gptq_kernelILi4ELb1ELb1EEvPK6__halfPKjS4_S2_PS0_iiiiiPKtibS2_i --------------------------
	.section	.text._Z28gemm_half_q_half_gptq_kernelILi4ELb1ELb1EEvPK6__halfPKjS4_S2_PS0_iiiiiPKtibS2_i,"ax",@progbits
	.align	128
        .global         _Z28gemm_half_q_half_gptq_kernelILi4ELb1ELb1EEvPK6__halfPKjS4_S2_PS0_iiiiiPKtibS2_i
        .type           _Z28gemm_half_q_half_gptq_kernelILi4ELb1ELb1EEvPK6__halfPKjS4_S2_PS0_iiiiiPKtibS2_i,@function
        .size           _Z28gemm_half_q_half_gptq_kernelILi4ELb1ELb1EEvPK6__halfPKjS4_S2_PS0_iiiiiPKtibS2_i,(.L_x_158 - _Z28gemm_half_q_half_gptq_kernelILi4ELb1ELb1EEvPK6__halfPKjS4_S2_PS0_iiiiiPKtibS2_i)
        .other          _Z28gemm_half_q_half_gptq_kernelILi4ELb1ELb1EEvPK6__halfPKjS4_S2_PS0_iiiiiPKtibS2_i,@"STO_CUDA_ENTRY STV_DEFAULT"
_Z28gemm_half_q_half_gptq_kernelILi4ELb1ELb1EEvPK6__halfPKjS4_S2_PS0_iiiiiPKtibS2_i:
.text._Z28gemm_half_q_half_gptq_kernelILi4ELb1ELb1EEvPK6__halfPKjS4_S2_PS0_iiiiiPKtibS2_i:
[----:B------:R-:W-:Y:S01]  /*0000*/  LDC R1, c[0x0][0x28] ;  /* 0x00000a00ff017b82 */ /* 0x000fe20000000800 */
[----:B------:R-:W0:Y:S07]  /*0010*/  S2R R0, SR_CTAID.Y ;  /* 0x0000000000007919 */ /* 0x000e2e0000002600 */
[----:B------:R-:W0:Y:S02]  /*0020*/  LDC R3, c[0x0][0x238] ;  /* 0x00008e00ff037b82 */ /* 0x000e240000000800 */
[----:B0-----:R-:W-:-:S05]  /*0030*/  IMAD R56, R0, -0x4, R3 ;  /* 0xfffffffc00387824 */ /* 0x001fca00078e0203 */
[----:B------:R-:W-:-:S13]  /*0040*/  ISETP.GE.AND P0, PT, R56, 0x1, PT ;  /* 0x000000013800780c */ /* 0x000fda0003f06270 */
[----:B------:R-:W-:Y:S05]  /*0050*/  @!P0 EXIT ;  /* 0x000000000000894d */ /* 0x000fea0003800000 */
[----:B------:R-:W0:Y:S01]  /*0060*/  LDC.64 R4, c[0x0][0x260] ;  /* 0x00009800ff047b82 */ /* 0x000e220000000a00 */
[----:B------:R-:W-:-:S07]  /*0070*/  ULDC.64 UR8, c[0x0][0x208] ;  /* 0x0000820000087ab9 */ /* 0x000fce0000000a00 */
[----:B------:R-:W1:Y:S01]  /*0080*/  S2UR UR12, SR_CTAID.Z ;  /* 0x00000000000c79c3 */ /* 0x000e620000002700 */
[----:B------:R-:W2:Y:S07]  /*0090*/  S2R R2, SR_TID.X ;  /* 0x0000000000027919 */ /* 0x000eae0000002100 */
[----:B------:R-:W3:Y:S01]  /*00a0*/  LDC R3, c[0x0][0x240] ;  /* 0x00009000ff037b82 */ /* 0x000ee20000000800 */
[----:B0-----:R-:W4:Y:S01]  /*00b0*/  LDG.E.U16 R4, desc[UR8][R4.64] ;  /* 0x0000000804047981 */ /* 0x001f22000c1e1500 */
[----:B------:R-:W-:-:S06]  /*00c0*/  VIMNMX R56, R56, 0x4, PT ;  /* 0x0000000438387848 */ /* 0x000fcc0003fe0100 */
[----:B------:R-:W0:Y:S01]  /*00d0*/  S2UR UR4, SR_CTAID.X ;  /* 0x00000000000479c3 */ /* 0x000e220000002500 */
[----:B------:R-:W-:Y:S02]  /*00e0*/  PRMT R54, RZ, 0x7610, R54 ;  /* 0x00007610ff367816 */ /* 0x000fe40000000036 */
[----:B------:R-:W-:Y:S02]  /*00f0*/  ISETP.GE.AND P1, PT, R56, 0x2, PT ;  /* 0x000000023800780c */ /* 0x000fe40003f26270 */
[----:B------:R-:W-:Y:S01]  /*0100*/  PRMT R53, RZ, 0x7610, R53 ;  /* 0x00007610ff357816 */ /* 0x000fe20000000035 */
[----:B-1----:R-:W-:Y:S01]  /*0110*/  USHF.L.U32 UR10, UR12, 0x7, URZ ;  /* 0x000000070c0a7899 */ /* 0x002fe2000800063f */
[----:B------:R-:W-:Y:S02]  /*0120*/  PRMT R52, RZ, 0x7610, R52 ;  /* 0x00007610ff347816 */ /* 0x000fe40000000034 */
[----:B----4-:R-:W-:-:S13]  /*0130*/  R2UR UR11, R4 ;  /* 0x00000000040b72ca */ /* 0x010fda00000e0000 */
[----:B------:R-:W-:Y:S01]  /*0140*/  MOV R8, UR11 ;  /* 0x0000000b00087c02 */ /* 0x000fe20008000f00 */
[----:B0-23--:R-:W-:Y:S06]  /*0150*/  @!P1 BRA `(.L_x_0) ;  /* 0x0000000000549947 */ /* 0x00dfec0003800000 */
[----:B------:R-:W0:Y:S08]  /*0160*/  LDC R11, c[0x0][0x268] ;  /* 0x00009a00ff0b7b82 */ /* 0x000e300000000800 */
[----:B------:R-:W1:Y:S01]  /*0170*/  LDC.64 R4, c[0x0][0x260] ;  /* 0x00009800ff047b82 */ /* 0x000e620000000a00 */
[----:B0-----:R-:W-:Y:S02]  /*0180*/  SHF.R.S32.HI R9, RZ, 0x1f, R11 ;  /* 0x0000001fff097819 */ /* 0x001fe4000001140b */
[----:B------:R-:W-:-:S02]  /*0190*/  SHF.L.U32 R7, R11, 0x1, RZ ;  /* 0x000000010b077819 */ /* 0x000fc400000006ff */
[----:B------:R-:W-:Y:S02]  /*01a0*/  SHF.L.U64.HI R10, R11, 0x1, R9 ;  /* 0x000000010b0a7819 */ /* 0x000fe40000010209 */
[----:B-1----:R-:W-:-:S04]  /*01b0*/  IADD3 R4, P0, R7, R4, RZ ;  /* 0x0000000407047210 */ /* 0x002fc80007f1e0ff */
[----:B------:R-:W-:-:S05]  /*01c0*/  IADD3.X R5, R10, R5, RZ, P0, !PT ;  /* 0x000000050a057210 */ /* 0x000fca00007fe4ff */
[----:B------:R-:W2:Y:S01]  /*01d0*/  LDG.E.U16 R52, desc[UR8][R4.64] ;  /* 0x0000000804347981 */ /* 0x000ea2000c1e1500 */
[----:B------:R-:W-:Y:S02]  /*01e0*/  ISETP.NE.AND P0, PT, R56, 0x2, PT ;  /* 0x000000023800780c */ /* 0x000fe40003f05270 */
[----:B--2---:R-:W-:-:S11]  /*01f0*/  LOP3.LUT R8, R52, UR11, RZ, 0xfc, !PT ;  /* 0x0000000b34087c12 */ /* 0x004fd6000f8efcff */
[----:B------:R-:W-:Y:S05]  /*0200*/  @!P0 BRA `(.L_x_0) ;  /* 0x0000000000288947 */ /* 0x000fea0003800000 */
[----:B------:R-:W-:Y:S02]  /*0210*/  ISETP.GE.AND P0, PT, R56, 0x4, PT ;  /* 0x000000043800780c */ /* 0x000fe40003f06270 */
[----:B------:R-:W-:-:S04]  /*0220*/  IADD3 R6, P2, R4, R7, RZ ;  /* 0x0000000704067210 */ /* 0x000fc80007f5e0ff */
[----:B------:R-:W-:-:S05]  /*0230*/  IADD3.X R7, R5, R10, RZ, P2, !PT ;  /* 0x0000000a05077210 */ /* 0x000fca00017fe4ff */
[----:B------:R-:W2:Y:S02]  /*0240*/  LDG.E.U16 R53, desc[UR8][R6.64] ;  /* 0x0000000806357981 */ /* 0x000ea4000c1e1500 */
[----:B------:R-:W-:-:S04]  /*0250*/  @P0 LEA R4, P2, R11, R4, 0x2 ;  /* 0x000000040b040211 */ /* 0x000fc800078410ff */
[----:B------:R-:W-:-:S05]  /*0260*/  @P0 LEA.HI.X R5, R11, R5, R9, 0x2, P2 ;  /* 0x000000050b050211 */ /* 0x000fca00010f1409 */
[----:B------:R-:W3:Y:S01]  /*0270*/  @P0 LDG.E.U16 R54, desc[UR8][R4.64] ;  /* 0x0000000804360981 */ /* 0x000ee2000c1e1500 */
[----:B--2---:R-:W-:-:S04]  /*0280*/  LOP3.LUT R8, R53, R8, RZ, 0xfc, !PT ;  /* 0x0000000835087212 */ /* 0x004fc800078efcff */
[----:B---3--:R-:W-:-:S04]  /*0290*/  @P0 LOP3.LUT R9, R54, R8, RZ, 0xfc, !PT ;  /* 0x0000000836090212 */ /* 0x008fc800078efcff */
[----:B------:R-:W-:-:S07]  /*02a0*/  @P0 PRMT R8, R9, 0x7610, R8 ;  /* 0x0000761009080816 */ /* 0x000fce0000000008 */
.L_x_0:
[----:B------:R-:W-:Y:S02]  /*02b0*/  PRMT R4, R8, 0x9910, RZ ;  /* 0x0000991008047816 */ /* 0x000fe400000000ff */
[----:B------:R-:W-:Y:S02]  /*02c0*/  MOV R6, UR10 ;  /* 0x0000000a00067c02 */ /* 0x000fe40008000f00 */
[----:B------:R-:W-:Y:S02]  /*02d0*/  ISETP.NE.AND P0, PT, R4, RZ, PT ;  /* 0x000000ff0400720c */ /* 0x000fe40003f05270 */
[----:B------:R-:W-:-:S04]  /*02e0*/  VIADDMNMX R6, R6, 0x80, R3, PT ;  /* 0x0000008006067846 */ /* 0x000fc80003800103 */
[----:B------:R-:W-:-:S07]  /*02f0*/  R2UR UR7, R6 ;  /* 0x00000000060772ca */ /* 0x000fce00000e0000 */
[----:B------:R-:W-:Y:S08]  /*0300*/  @!P0 EXIT ;  /* 0x000000000000894d */ /* 0x000ff00003800000 */
[----:B------:R-:W-:Y:S01]  /*0310*/  IADD3 R5, R2, UR10, RZ ;  /* 0x0000000a02057c10 */ /* 0x000fe2000fffe0ff */
[----:B------:R-:W-:Y:S01]  /*0320*/  USHF.L.U32 UR4, UR4, 0x9, URZ ;  /* 0x0000000904047899 */ /* 0x000fe2000800063f */
[----:B------:R-:W-:Y:S02]  /*0330*/  BSSY B0, `(.L_x_1) ;  /* 0x000006c000007945 */ /* 0x000fe40003800000 */
[----:B------:R-:W-:-:S03]  /*0340*/  ISETP.GE.AND P0, PT, R5, UR7, PT ;  /* 0x0000000705007c0c */ /* 0x000fc6000bf06270 */
[----:B------:R-:W-:-:S10]  /*0350*/  LEA R55, R2, UR4, 0x2 ;  /* 0x0000000402377c11 */ /* 0x000fd4000f8e10ff */
[----:B------:R-:W-:Y:S05]  /*0360*/  @P0 BRA `(.L_x_2) ;  /* 0x0000000400a00947 */ /* 0x000fea0003800000 */
[----:B------:R-:W-:Y:S01]  /*0370*/  ULDC.64 UR14, c[0x0][0x250] ;  /* 0x00009400000e7ab9 */ /* 0x000fe20000000a00 */
[----:B------:R-:W-:Y:S02]  /*0380*/  SHF.R.S32.HI R4, RZ, 0x1f, R5 ;  /* 0x0000001fff047819 */ /* 0x000fe40000011405 */
[----:B------:R-:W-:-:S04]  /*0390*/  ISETP.NE.U32.AND P0, PT, RZ, UR14, PT ;  /* 0x0000000eff007c0c */ /* 0x000fc8000bf05070 */
[----:B------:R-:W-:-:S13]  /*03a0*/  ISETP.NE.AND.EX P0, PT, RZ, UR15, PT, P0 ;  /* 0x0000000fff007c0c */ /* 0x000fda000bf05300 */
[----:B------:R-:W-:Y:S05]  /*03b0*/  @!P0 BRA `(.L_x_3) ;  /* 0x0000000000d08947 */ /* 0x000fea0003800000 */
[----:B------:R-:W-:-:S04]  /*03c0*/  LEA R6, P0, R5, UR14, 0x1 ;  /* 0x0000000e05067c11 */ /* 0x000fc8000f8008ff */
[----:B------:R-:W-:Y:S01]  /*03d0*/  LEA.HI.X R7, R5, UR15, R4, 0x1, P0 ;  /* 0x0000000f05077c11 */ /* 0x000fe200080f0c04 */
[----:B------:R-:W0:Y:S01]  /*03e0*/  S2UR UR6, SR_CgaCtaId ;  /* 0x00000000000679c3 */ /* 0x000e220000008800 */
[----:B------:R-:W-:Y:S01]  /*03f0*/  ISETP.GT.AND P2, PT, R56, 0x3, PT ;  /* 0x000000033800780c */ /* 0x000fe20003f44270 */
[----:B------:R-:W-:Y:S01]  /*0400*/  UMOV UR5, 0x400 ;  /* 0x0000040000057882 */ /* 0x000fe20000000000 */
[----:B------:R-:W-:Y:S01]  /*0410*/  ULDC.64 UR14, c[0x0][0x210] ;  /* 0x00008400000e7ab9 */ /* 0x000fe20000000a00 */
[----:B------:R-:W2:Y:S01]  /*0420*/  LDG.E.U16.CONSTANT R6, desc[UR8][R6.64] ;  /* 0x0000000806067981 */ /* 0x000ea2000c1e9500 */
[----:B------:R-:W-:Y:S01]  /*0430*/  IMAD R4, R0, R3, RZ ;  /* 0x0000000300047224 */ /* 0x000fe200078e02ff */
[----:B------:R-:W-:-:S04]  /*0440*/  HFMA2.MMA R13, -RZ, RZ, 0, 0 ;  /* 0x00000000ff0d7435 */ /* 0x000fc800000001ff */
[----:B------:R-:W-:Y:S01]  /*0450*/  SHF.L.U32 R5, R4, 0x2, RZ ;  /* 0x0000000204057819 */ /* 0x000fe200000006ff */
[----:B0-----:R-:W-:-:S06]  /*0460*/  ULEA UR5, UR6, UR5, 0x18 ;  /* 0x0000000506057291 */ /* 0x001fcc000f8ec03f */
[----:B------:R-:W-:Y:S02]  /*0470*/  LEA R12, R2, UR5, 0x1 ;  /* 0x00000005020c7c11 */ /* 0x000fe4000f8e08ff */
[----:B--2---:R-:W-:-:S04]  /*0480*/  IADD3 R8, P0, R6, R5, RZ ;  /* 0x0000000506087210 */ /* 0x004fc80007f1e0ff */
[----:B------:R-:W-:Y:S02]  /*0490*/  LEA.HI.X.SX32 R5, R5, RZ, 0x1, P0 ;  /* 0x000000ff05057211 */ /* 0x000fe400000f0eff */
[----:B------:R-:W-:-:S04]  /*04a0*/  LEA R4, P0, R8, UR14, 0x1 ;  /* 0x0000000e08047c11 */ /* 0x000fc8000f8008ff */
[----:B------:R-:W-:Y:S02]  /*04b0*/  LEA.HI.X R5, R8, UR15, R5, 0x1, P0 ;  /* 0x0000000f08057c11 */ /* 0x000fe400080f0c05 */
[----:B------:R-:W-:Y:S01]  /*04c0*/  PLOP3.LUT P0, PT, PT, PT, PT, 0x80, 0x0 ;  /* 0x000000000000781c */ /* 0x000fe20003f0f070 */
[----:B------:R-:W-:-:S12]  /*04d0*/  @!P2 BRA `(.L_x_4) ;  /* 0x000000000048a947 */ /* 0x000fd80003800000 */
[----:B------:R-:W-:Y:S02]  /*04e0*/  PLOP3.LUT P0, PT, PT, PT, PT, 0x8, 0x0 ;  /* 0x000000000000781c */ /* 0x000fe40003f0e170 */
[----:B------:R-:W-:-:S11]  /*04f0*/  IADD3 R14, R56, -0x3, RZ ;  /* 0xfffffffd380e7810 */ /* 0x000fd60007ffe0ff */
.L_x_5:
[C---:B------:R-:W-:Y:S01]  /*0500*/  IMAD.WIDE R6, R3.reuse, 0x2, R4 ;  /* 0x0000000203067825 */ /* 0x040fe200078e0204 */
[----:B------:R0:W2:Y:S03]  /*0510*/  LDG.E.U16.CONSTANT R15, desc[UR8][R4.64] ;  /* 0x00000008040f7981 */ /* 0x0000a6000c1e9500 */
[C---:B------:R-:W-:Y:S02]  /*0520*/  IMAD.WIDE R8, R3.reuse, 0x2, R6 ;  /* 0x0000000203087825 */ /* 0x040fe400078e0206 */
[----:B------:R-:W3:Y:S02]  /*0530*/  LDG.E.U16.CONSTANT R7, desc[UR8][R6.64] ;  /* 0x0000000806077981 */ /* 0x000ee4000c1e9500 */
[----:B------:R-:W-:Y:S02]  /*0540*/  IMAD.WIDE R10, R3, 0x2, R8 ;  /* 0x00000002030a7825 */ /* 0x000fe400078e0208 */
[----:B------:R-:W4:Y:S04]  /*0550*/  LDG.E.U16.CONSTANT R9, desc[UR8][R8.64] ;  /* 0x0000000808097981 */ /* 0x000f28000c1e9500 */
[----:B------:R-:W5:Y:S01]  /*0560*/  LDG.E.U16.CONSTANT R17, desc[UR8][R10.64] ;  /* 0x000000080a117981 */ /* 0x000f62000c1e9500 */
[----:B------:R-:W-:-:S04]  /*0570*/  IADD3 R13, R13, 0x4, RZ ;  /* 0x000000040d0d7810 */ /* 0x000fc80007ffe0ff */
[----:B------:R-:W-:Y:S01]  /*0580*/  ISETP.GE.AND P2, PT, R13, R14, PT ;  /* 0x0000000e0d00720c */ /* 0x000fe20003f46270 */
[----:B0-----:R-:W-:Y:S01]  /*0590*/  IMAD.WIDE R4, R3, 0x2, R10 ;  /* 0x0000000203047825 */ /* 0x001fe200078e020a */
[----:B--2---:R-:W-:Y:S04]  /*05a0*/  STS.U16 [R12], R15 ;  /* 0x0000000f0c007388 */ /* 0x004fe80000000400 */
[----:B---3--:R-:W-:Y:S04]  /*05b0*/  STS.U16 [R12+0x100], R7 ;  /* 0x000100070c007388 */ /* 0x008fe80000000400 */
[----:B----4-:R-:W-:Y:S04]  /*05c0*/  STS.U16 [R12+0x200], R9 ;  /* 0x000200090c007388 */ /* 0x010fe80000000400 */
[----:B-----5:R0:W-:Y:S02]  /*05d0*/  STS.U16 [R12+0x300], R17 ;  /* 0x000300110c007388 */ /* 0x0201e40000000400 */
[----:B0-----:R-:W-:Y:S01]  /*05e0*/  IADD3 R12, R12, 0x400, RZ ;  /* 0x000004000c0c7810 */ /* 0x001fe20007ffe0ff */
[----:B------:R-:W-:Y:S06]  /*05f0*/  @!P2 BRA `(.L_x_5) ;  /* 0xfffffffc00c0a947 */ /* 0x000fec000383ffff */
.L_x_4:
[----:B------:R-:W-:-:S04]  /*0600*/  IADD3 R6, R56, -R13, RZ ;  /* 0x8000000d38067210 */ /* 0x000fc80007ffe0ff */
[----:B------:R-:W-:-:S13]  /*0610*/  ISETP.GT.AND P2, PT, R6, 0x1, PT ;  /* 0x000000010600780c */ /* 0x000fda0003f44270 */
[----:B------:R-:W-:Y:S01]  /*0620*/  @P2 IMAD.WIDE R6, R3, 0x2, R4 ;  /* 0x0000000203062825 */ /* 0x000fe200078e0204 */
[----:B------:R0:W2:Y:S04]  /*0630*/  @P2 LDG.E.U16.CONSTANT R9, desc[UR8][R4.64] ;  /* 0x0000000804092981 */ /* 0x0000a8000c1e9500 */
[----:B------:R-:W3:Y:S01]  /*0640*/  @P2 LDG.E.U16.CONSTANT R11, desc[UR8][R6.64] ;  /* 0x00000008060b2981 */ /* 0x000ee2000c1e9500 */
[----:B------:R-:W-:Y:S02]  /*0650*/  @P2 PLOP3.LUT P0, PT, PT, PT, PT, 0x8, 0x0 ;  /* 0x000000000000281c */ /* 0x000fe40003f0e170 */
[----:B------:R-:W-:Y:S01]  /*0660*/  @P2 IADD3 R13, R13, 0x2, RZ ;  /* 0x000000020d0d2810 */ /* 0x000fe20007ffe0ff */
[----:B0-----:R-:W-:-:S03]  /*0670*/  @P2 IMAD.WIDE R4, R3, 0x2, R6 ;  /* 0x0000000203042825 */ /* 0x001fc600078e0206 */
[----:B------:R-:W-:Y:S01]  /*0680*/  ISETP.LT.OR P0, PT, R13, R56, P0 ;  /* 0x000000380d00720c */ /* 0x000fe20000701670 */
[----:B--2---:R-:W-:Y:S04]  /*0690*/  @P2 STS.U16 [R12], R9 ;  /* 0x000000090c002388 */ /* 0x004fe80000000400 */
[----:B---3--:R0:W-:Y:S02]  /*06a0*/  @P2 STS.U16 [R12+0x100], R11 ;  /* 0x0001000b0c002388 */ /* 0x0081e40000000400 */
[----:B0-----:R-:W-:-:S06]  /*06b0*/  @P2 IADD3 R12, R12, 0x200, RZ ;  /* 0x000002000c0c2810 */ /* 0x001fcc0007ffe0ff */
[----:B------:R-:W-:Y:S05]  /*06c0*/  @!P0 BRA `(.L_x_2) ;  /* 0x0000000000c88947 */ /* 0x000fea0003800000 */
[----:B------:R-:W2:Y:S04]  /*06d0*/  LDG.E.U16.CONSTANT R5, desc[UR8][R4.64] ;  /* 0x0000000804057981 */ /* 0x000ea8000c1e9500 */
[----:B--2---:R0:W-:Y:S01]  /*06e0*/  STS.U16 [R12], R5 ;  /* 0x000000050c007388 */ /* 0x0041e20000000400 */
[----:B------:R-:W-:Y:S05]  /*06f0*/  BRA `(.L_x_2) ;  /* 0x0000000000bc7947 */ /* 0x000fea0003800000 */
.L_x_3:
[----:B------:R-:W0:Y:S01]  /*0700*/  S2UR UR6, SR_CgaCtaId ;  /* 0x00000000000679c3 */ /* 0x000e220000008800 */
[----:B------:R-:W-:Y:S01]  /*0710*/  IMAD R6, R0, R3, RZ ;  /* 0x0000000300067224 */ /* 0x000fe200078e02ff */
[----:B------:R-:W-:Y:S01]  /*0720*/  ISETP.GT.AND P2, PT, R56, 0x3, PT ;  /* 0x000000033800780c */ /* 0x000fe20003f44270 */
[----:B------:R-:W-:Y:S01]  /*0730*/  UMOV UR5, 0x400 ;  /* 0x0000040000057882 */ /* 0x000fe20000000000 */
[----:B------:R-:W-:Y:S01]  /*0740*/  ULDC.64 UR14, c[0x0][0x210] ;  /* 0x00008400000e7ab9 */ /* 0x000fe20000000a00 */
[----:B------:R-:W-:Y:S01]  /*0750*/  HFMA2.MMA R13, -RZ, RZ, 0, 0 ;  /* 0x00000000ff0d7435 */ /* 0x000fe200000001ff */
[----:B------:R-:W-:-:S04]  /*0760*/  SHF.L.U32 R6, R6, 0x2, RZ ;  /* 0x0000000206067819 */ /* 0x000fc800000006ff */
[----:B------:R-:W-:-:S04]  /*0770*/  IADD3 R5, P0, R5, R6, RZ ;  /* 0x0000000605057210 */ /* 0x000fc80007f1e0ff */
[----:B------:R-:W-:Y:S02]  /*0780*/  LEA.HI.X.SX32 R6, R6, R4, 0x1, P0 ;  /* 0x0000000406067211 */ /* 0x000fe400000f0eff */
[----:B------:R-:W-:-:S04]  /*0790*/  LEA R4, P0, R5, UR14, 0x1 ;  /* 0x0000000e05047c11 */ /* 0x000fc8000f8008ff */
[----:B------:R-:W-:Y:S02]  /*07a0*/  LEA.HI.X R5, R5, UR15, R6, 0x1, P0 ;  /* 0x0000000f05057c11 */ /* 0x000fe400080f0c06 */
[----:B------:R-:W-:Y:S01]  /*07b0*/  PLOP3.LUT P0, PT, PT, PT, PT, 0x80, 0x0 ;  /* 0x000000000000781c */ /* 0x000fe20003f0f070 */
[----:B0-----:R-:W-:-:S06]  /*07c0*/  ULEA UR5, UR6, UR5, 0x18 ;  /* 0x0000000506057291 */ /* 0x001fcc000f8ec03f */
[----:B------:R-:W-:Y:S01]  /*07d0*/  LEA R12, R2, UR5, 0x1 ;  /* 0x00000005020c7c11 */ /* 0x000fe2000f8e08ff */
[----:B------:R-:W-:Y:S06]  /*07e0*/  @!P2 BRA `(.L_x_6) ;  /* 0x000000000048a947 */ /* 0x000fec0003800000 */
[----:B------:R-:W-:Y:S02]  /*07f0*/  PLOP3.LUT P0, PT, PT, PT, PT, 0x8, 0x0 ;  /* 0x000000000000781c */ /* 0x000fe40003f0e170 */
[----:B------:R-:W-:-:S11]  /*0800*/  IADD3 R14, R56, -0x3, RZ ;  /* 0xfffffffd380e7810 */ /* 0x000fd60007ffe0ff */
.L_x_7:
        /* <DEDUP_REMOVED lines=16> */
.L_x_6:
[----:B------:R-:W-:-:S04]  /*0910*/  IADD3 R6, R56, -R13, RZ ;  /* 0x8000000d38067210 */ /* 0x000fc80007ffe0ff */
[----:B------:R-:W-:-:S13]  /*0920*/  ISETP.GT.AND P2, PT, R6, 0x1, PT ;  /* 0x000000010600780c */ /* 0x000fda0003f44270 */
[----:B------:R-:W-:Y:S01]  /*0930*/  @P2 PLOP3.LUT P0, PT, PT, PT, PT, 0x8, 0x0 ;  /* 0x000000000000281c */ /* 0x000fe20003f0e170 */
[----:B------:R-:W-:Y:S01]  /*0940*/  @P2 IMAD.WIDE R6, R3, 0x2, R4 ;  /* 0x0000000203062825 */ /* 0x000fe200078e0204 */
[----:B------:R-:W-:Y:S01]  /*0950*/  @P2 IADD3 R13, R13, 0x2, RZ ;  /* 0x000000020d0d2810 */ /* 0x000fe20007ffe0ff */
[----:B------:R0:W2:Y:S03]  /*0960*/  @P2 LDG.E.U16.CONSTANT R9, desc[UR8][R4.64] ;  /* 0x0000000804092981 */ /* 0x0000a6000c1e9500 */
[----:B------:R-:W-:Y:S01]  /*0970*/  ISETP.LT.OR P0, PT, R13, R56, P0 ;  /* 0x000000380d00720c */ /* 0x000fe20000701670 */
[----:B------:R-:W3:Y:S01]  /*0980*/  @P2 LDG.E.U16.CONSTANT R11, desc[UR8][R6.64] ;  /* 0x00000008060b2981 */ /* 0x000ee2000c1e9500 */
[----:B0-----:R-:W-:-:S11]  /*0990*/  @P2 IMAD.WIDE R4, R3, 0x2, R6 ;  /* 0x0000000203042825 */ /* 0x001fd600078e0206 */
[----:B------:R-:W4:Y:S04]  /*09a0*/  @P0 LDG.E.U16.CONSTANT R3, desc[UR8][R4.64] ;  /* 0x0000000804030981 */ /* 0x000f28000c1e9500 */
[----:B--2---:R-:W-:Y:S04]  /*09b0*/  @P2 STS.U16 [R12], R9 ;  /* 0x000000090c002388 */ /* 0x004fe80000000400 */
[----:B---3--:R0:W-:Y:S02]  /*09c0*/  @P2 STS.U16 [R12+0x100], R11 ;  /* 0x0001000b0c002388 */ /* 0x0081e40000000400 */
[----:B0-----:R-:W-:-:S05]  /*09d0*/  @P2 IADD3 R12, R12, 0x200, RZ ;  /* 0x000002000c0c2810 */ /* 0x001fca0007ffe0ff */
[----:B----4-:R1:W-:Y:S02]  /*09e0*/  @P0 STS.U16 [R12], R3 ;  /* 0x000000030c000388 */ /* 0x0103e40000000400 */
.L_x_2:
[----:B------:R-:W-:Y:S05]  /*09f0*/  BSYNC B0 ;  /* 0x0000000000007941 */ /* 0x000fea0003800000 */
.L_x_1:
[----:B------:R-:W-:Y:S02]  /*0a00*/  ULDC UR6, c[0x0][0x23c] ;  /* 0x00008f0000067ab9 */ /* 0x000fe40000000800 */
[----:B------:R-:W-:-:S13]  /*0a10*/  ISETP.GE.AND P0, PT, R55, UR6, PT ;  /* 0x0000000637007c0c */ /* 0x000fda000bf06270 */
[----:B------:R-:W-:Y:S05]  /*0a20*/  @P0 EXIT ;  /* 0x000000000000094d */ /* 0x000fea0003800000 */
[----:B------:R-:W-:Y:S02]  /*0a30*/  ULDC.U8 UR5, c[0x0][0x25c] ;  /* 0x0000970000057ab9 */ /* 0x000fe40000000000 */
[----:B------:R-:W-:-:S06]  /*0a40*/  UPRMT UR5, UR5, 0x8880, URZ ;  /* 0x0000888005057896 */ /* 0x000fcc000800003f */
[----:B------:R-:W-:-:S04]  /*0a50*/  ISETP.NE.AND P0, PT, RZ, UR5, PT ;  /* 0x00000005ff007c0c */ /* 0x000fc8000bf05270 */
[----:B------:R-:W-:-:S13]  /*0a60*/  ISETP.NE.OR P0, PT, RZ, UR12, !P0 ;  /* 0x0000000cff007c0c */ /* 0x000fda000c705670 */
[----:B------:R-:W-:Y:S05]  /*0a70*/  @P0 BRA `(.L_x_8) ;  /* 0x0000000000980947 */ /* 0x000fea0003800000 */
[----:B0-----:R-:W0:Y:S01]  /*0a80*/  LDC.64 R4, c[0x0][0x230] ;  /* 0x00008c00ff047b82 */ /* 0x001e220000000a00 */
[----:B------:R-:W-:Y:S01]  /*0a90*/  ISETP.GT.AND P2, PT, R56, 0x3, PT ;  /* 0x000000033800780c */ /* 0x000fe20003f44270 */
[----:B------:R-:W-:Y:S01]  /*0aa0*/  IMAD R0, R0, UR6, RZ ;  /* 0x0000000600007c24 */ /* 0x000fe2000f8e02ff */
[----:B------:R-:W-:Y:S01]  /*0ab0*/  HFMA2.MMA R11, -RZ, RZ, 0, 0 ;  /* 0x00000000ff0b7435 */ /* 0x000fe200000001ff */
[----:B------:R-:W-:-:S03]  /*0ac0*/  PLOP3.LUT P0, PT, PT, PT, PT, 0x80, 0x0 ;  /* 0x000000000000781c */ /* 0x000fc60003f0f070 */
[----:B-1----:R-:W-:-:S04]  /*0ad0*/  LEA R3, R0, UR4, 0x2 ;  /* 0x0000000400037c11 */ /* 0x002fc8000f8e10ff */
[----:B------:R-:W-:-:S05]  /*0ae0*/  LEA R3, R2, R3, 0x2 ;  /* 0x0000000302037211 */ /* 0x000fca00078e10ff */
[----:B0-----:R-:W-:Y:S01]  /*0af0*/  IMAD.WIDE R2, R3, 0x2, R4 ;  /* 0x0000000203027825 */ /* 0x001fe200078e0204 */
[----:B------:R-:W-:Y:S06]  /*0b00*/  @!P2 BRA `(.L_x_9) ;  /* 0x000000000044a947 */ /* 0x000fec0003800000 */
[----:B------:R-:W-:Y:S02]  /*0b10*/  PLOP3.LUT P0, PT, PT, PT, PT, 0x8, 0x0 ;  /* 0x000000000000781c */ /* 0x000fe40003f0e170 */
[----:B------:R-:W-:-:S11]  /*0b20*/  IADD3 R0, R56, -0x3, RZ ;  /* 0xfffffffd38007810 */ /* 0x000fd60007ffe0ff */
.L_x_10:
[----:B-1----:R-:W-:Y:S01]  /*0b30*/  MOV R5, UR6 ;  /* 0x0000000600057c02 */ /* 0x002fe20008000f00 */
[----:B------:R0:W-:Y:S01]  /*0b40*/  STG.E.64 desc[UR8][R2.64], RZ ;  /* 0x000000ff02007986 */ /* 0x0001e2000c101b08 */
[----:B------:R-:W-:Y:S02]  /*0b50*/  MOV R7, UR6 ;  /* 0x0000000600077c02 */ /* 0x000fe40008000f00 */
[----:B------:R-:W-:Y:S01]  /*0b60*/  MOV R9, UR6 ;  /* 0x0000000600097c02 */ /* 0x000fe20008000f00 */
[----:B------:R-:W-:Y:S01]  /*0b70*/  IMAD.WIDE R4, R5, 0x2, R2 ;  /* 0x0000000205047825 */ /* 0x000fe200078e0202 */
[----:B------:R-:W-:Y:S02]  /*0b80*/  IADD3 R11, R11, 0x4, RZ ;  /* 0x000000040b0b7810 */ /* 0x000fe40007ffe0ff */
[----:B------:R-:W-:Y:S02]  /*0b90*/  MOV R13, UR6 ;  /* 0x00000006000d7c02 */ /* 0x000fe40008000f00 */
[----:B------:R1:W-:Y:S01]  /*0ba0*/  STG.E.64 desc[UR8][R4.64], RZ ;  /* 0x000000ff04007986 */ /* 0x0003e2000c101b08 */
[----:B------:R-:W-:Y:S01]  /*0bb0*/  IMAD.WIDE R6, R7, 0x2, R4 ;  /* 0x0000000207067825 */ /* 0x000fe200078e0204 */
[----:B------:R-:W-:-:S04]  /*0bc0*/  ISETP.GE.AND P2, PT, R11, R0, PT ;  /* 0x000000000b00720c */ /* 0x000fc80003f46270 */
[----:B------:R1:W-:Y:S01]  /*0bd0*/  STG.E.64 desc[UR8][R6.64], RZ ;  /* 0x000000ff06007986 */ /* 0x0003e2000c101b08 */
[----:B------:R-:W-:-:S05]  /*0be0*/  IMAD.WIDE R8, R9, 0x2, R6 ;  /* 0x0000000209087825 */ /* 0x000fca00078e0206 */
[----:B------:R1:W-:Y:S01]  /*0bf0*/  STG.E.64 desc[UR8][R8.64], RZ ;  /* 0x000000ff08007986 */ /* 0x0003e2000c101b08 */
[----:B0-----:R-:W-:Y:S02]  /*0c00*/  IMAD.WIDE R2, R13, 0x2, R8 ;  /* 0x000000020d027825 */ /* 0x001fe400078e0208 */
[----:B------:R-:W-:Y:S05]  /*0c10*/  @!P2 BRA `(.L_x_10) ;  /* 0xfffffffc00c4a947 */ /* 0x000fea000383ffff */
.L_x_9:
[----:B------:R-:W-:Y:S02]  /*0c20*/  IADD3 R0, R56, -R11, RZ ;  /* 0x8000000b38007210 */ /* 0x000fe40007ffe0ff */
[----:B-1----:R-:W-:Y:S02]  /*0c30*/  MOV R5, UR6 ;  /* 0x0000000600057c02 */ /* 0x002fe40008000f00 */
[----:B------:R-:W-:Y:S02]  /*0c40*/  ISETP.GT.AND P2, PT, R0, 0x1, PT ;  /* 0x000000010000780c */ /* 0x000fe40003f44270 */
[----:B------:R-:W-:-:S11]  /*0c50*/  MOV R7, UR6 ;  /* 0x0000000600077c02 */ /* 0x000fd60008000f00 */
[----:B------:R-:W-:Y:S01]  /*0c60*/  @P2 PLOP3.LUT P0, PT, PT, PT, PT, 0x8, 0x0 ;  /* 0x000000000000281c */ /* 0x000fe20003f0e170 */
[----:B------:R-:W-:Y:S01]  /*0c70*/  @P2 IMAD.WIDE R4, R5, 0x2, R2 ;  /* 0x0000000205042825 */ /* 0x000fe200078e0202 */
[----:B------:R-:W-:Y:S01]  /*0c80*/  @P2 IADD3 R11, R11, 0x2, RZ ;  /* 0x000000020b0b2810 */ /* 0x000fe20007ffe0ff */
[----:B------:R0:W-:Y:S03]  /*0c90*/  @P2 STG.E.64 desc[UR8][R2.64], RZ ;  /* 0x000000ff02002986 */ /* 0x0001e6000c101b08 */
[----:B------:R-:W-:Y:S01]  /*0ca0*/  ISETP.LT.OR P0, PT, R11, R56, P0 ;  /* 0x000000380b00720c */ /* 0x000fe20000701670 */
[----:B------:R2:W-:Y:S01]  /*0cb0*/  @P2 STG.E.64 desc[UR8][R4.64], RZ ;  /* 0x000000ff04002986 */ /* 0x0005e2000c101b08 */
[----:B0-----:R-:W-:-:S11]  /*0cc0*/  @P2 IMAD.WIDE R2, R7, 0x2, R4 ;  /* 0x0000000207022825 */ /* 0x001fd600078e0204 */
[----:B------:R2:W-:Y:S02]  /*0cd0*/  @P0 STG.E.64 desc[UR8][R2.64], RZ ;  /* 0x000000ff02000986 */ /* 0x0005e4000c101b08 */
.L_x_8:
[----:B------:R-:W-:Y:S02]  /*0ce0*/  ULDC UR5, c[0x0][0x248] ;  /* 0x0000920000057ab9 */ /* 0x000fe40000000800 */
[----:B------:R-:W-:Y:S01]  /*0cf0*/  MOV R0, UR5 ;  /* 0x0000000500007c02 */ /* 0x000fe20008000f00 */
[----:B------:R-:W-:-:S03]  /*0d00*/  ULOP3.LUT UR4, UR10, UR5, URZ, 0x3c, !UPT ;  /* 0x000000050a047292 */ /* 0x000fc6000f8e3c3f */
[----:B0-2---:R-:W-:-:S03]  /*0d10*/  IABS R5, R0 ;  /* 0x0000000000057213 */ /* 0x005fc60000000000 */
[----:B------:R-:W-:Y:S01]  /*0d20*/  ISETP.LE.AND P2, PT, RZ, UR4, PT ;  /* 0x00000004ff007c0c */ /* 0x000fe2000bf43270 */
[----:B------:R-:W0:Y:S08]  /*0d30*/  I2F.RP R0, R5 ;  /* 0x0000000500007306 */ /* 0x000e300000209400 */
[----:B0-----:R-:W0:Y:S02]  /*0d40*/  MUFU.RCP R0, R0 ;  /* 0x0000000000007308 */ /* 0x001e240000001000 */
[----:B0-----:R-:W-:-:S06]  /*0d50*/  IADD3 R2, R0, 0xffffffe, RZ ;  /* 0x0ffffffe00027810 */ /* 0x001fcc0007ffe0ff */
[----:B-1----:R0:W1:Y:S02]  /*0d60*/  F2I.FTZ.U32.TRUNC.NTZ R3, R2 ;  /* 0x0000000200037305 */ /* 0x002064000021f000 */
[----:B0-----:R-:W-:Y:S02]  /*0d70*/  MOV R2, RZ ;  /* 0x000000ff00027202 */ /* 0x001fe40000000f00 */
[----:B-1----:R-:W-:-:S05]  /*0d80*/  IADD3 R4, RZ, -R3, RZ ;  /* 0x80000003ff047210 */ /* 0x002fca0007ffe0ff */
[----:B------:R-:W-:Y:S01]  /*0d90*/  IMAD R7, R4, R5, RZ ;  /* 0x0000000504077224 */ /* 0x000fe200078e02ff */
[----:B------:R-:W-:-:S03]  /*0da0*/  IABS R4, UR10 ;  /* 0x0000000a00047c13 */ /* 0x000fc60008000000 */
[----:B------:R-:W-:-:S06]  /*0db0*/  IMAD.HI.U32 R3, R3, R7, R2 ;  /* 0x0000000703037227 */ /* 0x000fcc00078e0002 */
[----:B------:R-:W-:Y:S02]  /*0dc0*/  IMAD.HI.U32 R32, R3, R4, RZ ;  /* 0x0000000403207227 */ /* 0x000fe400078e00ff */
[----:B------:R-:W0:Y:S03]  /*0dd0*/  LDC.64 R2, c[0x0][0x220] ;  /* 0x00008800ff027b82 */ /* 0x000e260000000a00 */
[----:B------:R-:W-:-:S05]  /*0de0*/  IADD3 R0, RZ, -R32, RZ ;  /* 0x80000020ff007210 */ /* 0x000fca0007ffe0ff */
[----:B------:R-:W-:Y:S01]  /*0df0*/  IMAD R0, R5, R0, R4 ;  /* 0x0000000005007224 */ /* 0x000fe200078e0204 */
[----:B------:R-:W-:-:S04]  /*0e00*/  SHF.R.S32.HI R4, RZ, 0x1f, R55 ;  /* 0x0000001fff047819 */ /* 0x000fc80000011437 */
[----:B------:R-:W-:Y:S02]  /*0e10*/  ISETP.GT.U32.AND P3, PT, R5, R0, PT ;  /* 0x000000000500720c */ /* 0x000fe40003f64070 */
[----:B------:R-:W-:-:S04]  /*0e20*/  LEA.HI R4, R4, R55, RZ, 0x3 ;  /* 0x0000003704047211 */ /* 0x000fc800078f18ff */
[----:B------:R-:W-:-:S07]  /*0e30*/  SHF.R.S32.HI R50, RZ, 0x3, R4 ;  /* 0x00000003ff327819 */ /* 0x000fce0000011404 */
[-C--:B------:R-:W-:Y:S02]  /*0e40*/  @!P3 IADD3 R0, R0, -R5.reuse, RZ ;  /* 0x800000050000b210 */ /* 0x080fe40007ffe0ff */
[----:B------:R-:W-:Y:S02]  /*0e50*/  @!P3 IADD3 R32, R32, 0x1, RZ ;  /* 0x000000012020b810 */ /* 0x000fe40007ffe0ff */
[----:B------:R-:W-:Y:S02]  /*0e60*/  ISETP.GE.U32.AND P0, PT, R0, R5, PT ;  /* 0x000000050000720c */ /* 0x000fe40003f06070 */
[----:B------:R-:W-:-:S11]  /*0e70*/  ISETP.NE.AND P3, PT, RZ, UR5, PT ;  /* 0x00000005ff007c0c */ /* 0x000fd6000bf65270 */
[----:B------:R-:W-:-:S04]  /*0e80*/  @P0 IADD3 R32, R32, 0x1, RZ ;  /* 0x0000000120200810 */ /* 0x000fc80007ffe0ff */
[----:B------:R-:W-:Y:S02]  /*0e90*/  @!P2 IADD3 R32, RZ, -R32, RZ ;  /* 0x80000020ff20a210 */ /* 0x000fe40007ffe0ff */
[----:B------:R-:W-:-:S05]  /*0ea0*/  @!P3 LOP3.LUT R32, RZ, UR5, RZ, 0x33, !PT ;  /* 0x00000005ff20bc12 */ /* 0x000fca000f8e33ff */
[----:B------:R-:W-:-:S05]  /*0eb0*/  IMAD R0, R32, UR6, RZ ;  /* 0x0000000620007c24 */ /* 0x000fca000f8e02ff */
[----:B------:R-:W-:-:S04]  /*0ec0*/  SHF.R.S32.HI R5, RZ, 0x1f, R0 ;  /* 0x0000001fff057819 */ /* 0x000fc80000011400 */
[----:B------:R-:W-:-:S04]  /*0ed0*/  LEA.HI R5, R5, R0, RZ, 0x3 ;  /* 0x0000000005057211 */ /* 0x000fc800078f18ff */
[----:B------:R-:W-:-:S05]  /*0ee0*/  LEA.HI.SX32 R5, R5, R50, 0x1d ;  /* 0x0000003205057211 */ /* 0x000fca00078feaff */
[----:B0-----:R-:W-:Y:S02]  /*0ef0*/  IMAD.WIDE R2, R5, 0x4, R2 ;  /* 0x0000000405027825 */ /* 0x001fe400078e0202 */
[----:B------:R-:W0:Y:S04]  /*0f00*/  LDC.64 R4, c[0x0][0x228] ;  /* 0x00008a00ff047b82 */ /* 0x000e280000000a00 */
[----:B------:R-:W2:Y:S01]  /*0f10*/  LDG.E.CONSTANT R2, desc[UR8][R2.64] ;  /* 0x0000000802027981 */ /* 0x000ea2000c1e9900 */
[----:B------:R-:W-:-:S05]  /*0f20*/  IADD3 R7, R55, R0, RZ ;  /* 0x0000000037077210 */ /* 0x000fca0007ffe0ff */
[----:B0-----:R-:W-:-:S05]  /*0f30*/  IMAD.WIDE R4, R7, 0x2, R4 ;  /* 0x0000000207047825 */ /* 0x001fca00078e0204 */
[----:B------:R-:W3:Y:S04]  /*0f40*/  LDG.E.CONSTANT R22, desc[UR8][R4.64] ;  /* 0x0000000804167981 */ /* 0x000ee8000c1e9900 */
[----:B------:R0:W4:Y:S01]  /*0f50*/  LDG.E.CONSTANT R24, desc[UR8][R4.64+0x4] ;  /* 0x0000040804187981 */ /* 0x000122000c1e9900 */
[----:B------:R-:W-:Y:S01]  /*0f60*/  SHF.L.U32 R51, R55, 0x2, RZ ;  /* 0x0000000237337819 */ /* 0x000fe200000006ff */
[----:B------:R-:W-:Y:S01]  /*0f70*/  UISETP.GE.AND UP0, UPT, UR10, UR7, UPT ;  /* 0x000000070a00728c */ /* 0x000fe2000bf06270 */
[----:B------:R-:W-:Y:S01]  /*0f80*/  I2F.F16 R21, -0x40 ;  /* 0xffffffc000157906 */ /* 0x000fe20000200c00 */
[----:B------:R-:W-:Y:S01]  /*0f90*/  HFMA2.MMA R20, -RZ, RZ, 0, 0 ;  /* 0x00000000ff147435 */ /* 0x000fe200000001ff */
[----:B------:R-:W-:Y:S02]  /*0fa0*/  LOP3.LUT R51, R51, 0x10, RZ, 0xc0, !PT ;  /* 0x0000001033337812 */ /* 0x000fe400078ec0ff */
[----:B------:R-:W-:-:S02]  /*0fb0*/  CS2R R14, SRZ ;  /* 0x00000000000e7805 */ /* 0x000fc4000001ff00 */
[----:B------:R-:W-:Y:S02]  /*0fc0*/  CS2R R8, SRZ ;  /* 0x0000000000087805 */ /* 0x000fe4000001ff00 */
[----:B------:R-:W-:Y:S02]  /*0fd0*/  PLOP3.LUT P0, PT, PT, PT, UP0, 0x80, 0x0 ;  /* 0x000000000000781c */ /* 0x000fe40003f0f008 */
[----:B------:R-:W-:Y:S02]  /*0fe0*/  CS2R R12, SRZ ;  /* 0x00000000000c7805 */ /* 0x000fe4000001ff00 */
[----:B------:R-:W-:Y:S01]  /*0ff0*/  CS2R R10, SRZ ;  /* 0x00000000000a7805 */ /* 0x000fe2000001ff00 */
[----:B------:R-:W-:Y:S01]  /*1000*/  BAR.SYNC.DEFER_BLOCKING 0x0 ;  /* 0x0000000000007b1d */ /* 0x000fe20000010000 */
[----:B--2---:R-:W-:-:S04]  /*1010*/  SHF.R.U32.HI R0, RZ, R51, R2 ;  /* 0x00000033ff007219 */ /* 0x004fc80000011602 */
[--C-:B------:R-:W-:Y:S02]  /*1020*/  SHF.R.U32.HI R2, RZ, 0x4, R0.reuse ;  /* 0x00000004ff027819 */ /* 0x100fe40000011600 */
[----:B------:R-:W-:Y:S02]  /*1030*/  LOP3.LUT R16, R0, 0xf, RZ, 0xc0, !PT ;  /* 0x0000000f00107812 */ /* 0x000fe400078ec0ff */
[----:B------:R-:W-:Y:S02]  /*1040*/  LOP3.LUT R17, R2, 0xf, RZ, 0xc0, !PT ;  /* 0x0000000f02117812 */ /* 0x000fe400078ec0ff */
[--C-:B------:R-:W-:Y:S02]  /*1050*/  SHF.R.U32.HI R2, RZ, 0x8, R0.reuse ;  /* 0x00000008ff027819 */ /* 0x100fe40000011600 */
[----:B------:R-:W-:Y:S02]  /*1060*/  SHF.R.U32.HI R0, RZ, 0xc, R0 ;  /* 0x0000000cff007819 */ /* 0x000fe40000011600 */
[----:B------:R-:W-:-:S02]  /*1070*/  LOP3.LUT R18, R2, 0xf, RZ, 0xc0, !PT ;  /* 0x0000000f02127812 */ /* 0x000fc400078ec0ff */
[----:B------:R-:W-:Y:S02]  /*1080*/  LOP3.LUT R19, R0, 0xf, RZ, 0xc0, !PT ;  /* 0x0000000f00137812 */ /* 0x000fe400078ec0ff */
[----:B0-----:R-:W-:Y:S02]  /*1090*/  IADD3 R4, R17, 0x1, RZ ;  /* 0x0000000111047810 */ /* 0x001fe40007ffe0ff */
[----:B------:R-:W-:Y:S02]  /*10a0*/  IADD3 R2, R18, 0x1, RZ ;  /* 0x0000000112027810 */ /* 0x000fe40007ffe0ff */
[----:B------:R-:W-:Y:S02]  /*10b0*/  IADD3 R0, R19, 0x1, RZ ;  /* 0x0000000113007810 */ /* 0x000fe40007ffe0ff */
[C---:B------:R-:W-:Y:S01]  /*10c0*/  IADD3 R3, R16.reuse, 0x1, RZ ;  /* 0x0000000110037810 */ /* 0x040fe20007ffe0ff */
[----:B------:R-:W0:Y:S01]  /*10d0*/  I2F.F16 R4, R4 ;  /* 0x0000000400047306 */ /* 0x000e220000200c00 */
[----:B------:R-:W-:-:S02]  /*10e0*/  IADD3 R16, R16, 0xe401, RZ ;  /* 0x0000e40110107810 */ /* 0x000fc40007ffe0ff */
[----:B------:R-:W-:Y:S02]  /*10f0*/  IADD3 R17, R17, 0xe401, RZ ;  /* 0x0000e40111117810 */ /* 0x000fe40007ffe0ff */
[----:B------:R-:W-:Y:S02]  /*1100*/  IADD3 R18, R18, 0xe401, RZ ;  /* 0x0000e40112127810 */ /* 0x000fe40007ffe0ff */
[----:B------:R-:W-:Y:S01]  /*1110*/  IADD3 R19, R19, 0xe401, RZ ;  /* 0x0000e40113137810 */ /* 0x000fe20007ffe0ff */
[----:B------:R-:W1:Y:S01]  /*1120*/  I2F.F16 R6, R3 ;  /* 0x0000000300067306 */ /* 0x000e620000200c00 */
[C-C-:B---3--:R-:W-:Y:S02]  /*1130*/  PRMT R33, R22.reuse, 0x5410, R22.reuse ;  /* 0x0000541016217816 */ /* 0x148fe40000000016 */
[----:B------:R-:W-:Y:S02]  /*1140*/  PRMT R31, R22, 0x7632, R22 ;  /* 0x00007632161f7816 */ /* 0x000fe40000000016 */
[----:B----4-:R-:W-:Y:S01]  /*1150*/  PRMT R29, R24, 0x5410, R24 ;  /* 0x00005410181d7816 */ /* 0x010fe20000000018 */
[----:B0-----:R-:W-:-:S02]  /*1160*/  HADD2 R25, R21.H0_H0, -R4.H0_H0 ;  /* 0xa000000415197230 */ /* 0x001fc40000000800 */
[----:B------:R-:W0:Y:S01]  /*1170*/  I2F.F16 R2, R2 ;  /* 0x0000000200027306 */ /* 0x000e220000200c00 */
[----:B------:R-:W-:Y:S02]  /*1180*/  PRMT R30, R24, 0x7632, R24 ;  /* 0x00007632181e7816 */ /* 0x000fe40000000018 */
[----:B------:R-:W-:Y:S02]  /*1190*/  CS2R R4, SRZ ;  /* 0x0000000000047805 */ /* 0x000fe4000001ff00 */
[----:B------:R-:W-:Y:S02]  /*11a0*/  PRMT R28, R16, 0x5410, R16 ;  /* 0x00005410101c7816 */ /* 0x000fe40000000010 */
[----:B------:R-:W-:Y:S01]  /*11b0*/  PRMT R26, R17, 0x5410, R17 ;  /* 0x00005410111a7816 */ /* 0x000fe20000000011 */
[----:B-1----:R-:W-:Y:S01]  /*11c0*/  HADD2 R27, R21.H0_H0, -R6.H0_H0 ;  /* 0xa0000006151b7230 */ /* 0x002fe20000000800 */
[----:B------:R-:W1:Y:S01]  /*11d0*/  I2F.F16 R0, R0 ;  /* 0x0000000000007306 */ /* 0x000e620000200c00 */
[----:B------:R-:W-:-:S02]  /*11e0*/  CS2R R6, SRZ ;  /* 0x0000000000067805 */ /* 0x000fc4000001ff00 */
[----:B------:R-:W-:Y:S02]  /*11f0*/  PRMT R24, R18, 0x5410, R18 ;  /* 0x0000541012187816 */ /* 0x000fe40000000012 */
[----:B------:R-:W-:Y:S01]  /*1200*/  PRMT R22, R19, 0x5410, R19 ;  /* 0x0000541013167816 */ /* 0x000fe20000000013 */
[C---:B0-----:R-:W-:Y:S01]  /*1210*/  HADD2 R23, R21.reuse.H0_H0, -R2.H0_H0 ;  /* 0xa000000215177230 */ /* 0x041fe20000000800 */
[----:B------:R-:W-:Y:S01]  /*1220*/  CS2R R2, SRZ ;  /* 0x0000000000027805 */ /* 0x000fe2000001ff00 */
[----:B-1----:R-:W-:Y:S01]  /*1230*/  HADD2 R21, R21.H0_H0, -R0.H0_H0 ;  /* 0xa000000015157230 */ /* 0x002fe20000000800 */
[----:B------:R-:W-:Y:S01]  /*1240*/  MOV R0, RZ ;  /* 0x000000ff00007202 */ /* 0x000fe20000000f00 */
[----:B------:R-:W-:Y:S06]  /*1250*/  @P0 BRA `(.L_x_11) ;  /* 0x0000002800c40947 */ /* 0x000fec0003800000 */
[----:B------:R-:W-:Y:S01]  /*1260*/  USHF.R.S32.HI UR4, URZ, 0x1f, UR10 ;  /* 0x0000001f3f047899 */ /* 0x000fe2000801140a */
[----:B------:R-:W-:Y:S01]  /*1270*/  MOV R20, RZ ;  /* 0x000000ff00147202 */ /* 0x000fe20000000f00 */
[----:B------:R-:W-:Y:S02]  /*1280*/  ULDC.64 UR14, c[0x0][0x218] ;  /* 0x00008600000e7ab9 */ /* 0x000fe40000000a00 */
[----:B------:R-:W-:-:S04]  /*1290*/  ULEA.HI UR4, UR4, UR10, URZ, 0x3 ;  /* 0x0000000a04047291 */ /* 0x000fc8000f8f183f */
[----:B------:R-:W-:-:S04]  /*12a0*/  USHF.R.S32.HI UR4, URZ, 0x3, UR4 ;  /* 0x000000033f047899 */ /* 0x000fc80008011404 */
[----:B------:R-:W-:Y:S01]  /*12b0*/  UIMAD UR4, UR4, UR6, URZ ;  /* 0x00000006040472a4 */ /* 0x000fe2000f8e023f */
[----:B------:R-:W0:Y:S03]  /*12c0*/  S2UR UR6, SR_CgaCtaId ;  /* 0x00000000000679c3 */ /* 0x000e260000008800 */
[----:B------:R-:W-:Y:S02]  /*12d0*/  USHF.R.S32.HI UR12, URZ, 0x1f, UR4 ;  /* 0x0000001f3f0c7899 */ /* 0x000fe40008011404 */
[----:B------:R-:W-:Y:S01]  /*12e0*/  IADD3 R59, P0, R55, UR4, RZ ;  /* 0x00000004373b7c10 */ /* 0x000fe2000ff1e0ff */
[----:B------:R-:W-:-:S03]  /*12f0*/  UIADD3 UR4, UR10, UR5, URZ ;  /* 0x000000050a047290 */ /* 0x000fc6000fffe03f */
[----:B------:R-:W-:Y:S01]  /*1300*/  LEA.HI.X.SX32 R16, R55, UR12, 0x1, P0 ;  /* 0x0000000c37107c11 */ /* 0x000fe200080f0eff */
[----:B------:R-:W-:Y:S01]  /*1310*/  UMOV UR5, 0x400 ;  /* 0x0000040000057882 */ /* 0x000fe20000000000 */
[----:B------:R-:W-:Y:S01]  /*1320*/  LEA R58, P0, R59, UR14, 0x2 ;  /* 0x0000000e3b3a7c11 */ /* 0x000fe2000f8010ff */
[----:B------:R-:W-:-:S03]  /*1330*/  ULDC UR12, c[0x0][0x248] ;  /* 0x00009200000c7ab9 */ /* 0x000fc60000000800 */
[----:B------:R-:W-:Y:S01]  /*1340*/  LEA.HI.X R59, R59, UR15, R16, 0x2, P0 ;  /* 0x0000000f3b3b7c11 */ /* 0x000fe200080f1410 */
[----:B0-----:R-:W-:-:S03]  /*1350*/  ULEA UR5, UR6, UR5, 0x18 ;  /* 0x0000000506057291 */ /* 0x001fc6000f8ec03f */
[----:B------:R-:W-:-:S09]  /*1360*/  ULDC UR6, c[0x0][0x23c] ;  /* 0x00008f0000067ab9 */ /* 0x000fd20000000800 */
.L_x_29:
[----:B------:R-:W2:Y:S01]  /*1370*/  LDG.E.128.CONSTANT R16, desc[UR8][R58.64] ;  /* 0x000000083a107981 */ /* 0x000ea2000c1e9d00 */
[----:B------:R-:W-:Y:S01]  /*1380*/  UISETP.NE.AND UP0, UPT, UR10, UR4, UPT ;  /* 0x000000040a00728c */ /* 0x000fe2000bf05270 */
[----:B------:R-:W-:-:S05]  /*1390*/  ISETP.NE.AND P2, PT, RZ, UR11, PT ;  /* 0x0000000bff007c0c */ /* 0x000fca000bf45270 */
[----:B------:R-:W-:Y:S02]  /*13a0*/  PLOP3.LUT P0, PT, PT, PT, UP0, 0x80, 0x0 ;  /* 0x000000000000781c */ /* 0x000fe40003f0f008 */
[C---:B--2---:R-:W-:Y:S02]  /*13b0*/  LOP3.LUT R35, R16.reuse, 0xf000f, RZ, 0xc0, !PT ;  /* 0x000f000f10237812 */ /* 0x044fe400078ec0ff */
[----:B------:R-:W-:Y:S02]  /*13c0*/  LOP3.LUT R36, R16, 0xf000f0, RZ, 0xc0, !PT ;  /* 0x00f000f010247812 */ /* 0x000fe400078ec0ff */
[----:B------:R-:W-:Y:S02]  /*13d0*/  SHF.R.U32.HI R38, RZ, 0x8, R16 ;  /* 0x00000008ff267819 */ /* 0x000fe40000011610 */
[C---:B------:R-:W-:Y:S02]  /*13e0*/  LOP3.LUT R39, R17.reuse, 0xf000f, RZ, 0xc0, !PT ;  /* 0x000f000f11277812 */ /* 0x040fe400078ec0ff */
[----:B------:R-:W-:-:S02]  /*13f0*/  LOP3.LUT R40, R17, 0xf000f0, RZ, 0xc0, !PT ;  /* 0x00f000f011287812 */ /* 0x000fc400078ec0ff */
[C---:B------:R-:W-:Y:S02]  /*1400*/  LOP3.LUT R43, R18.reuse, 0xf000f, RZ, 0xc0, !PT ;  /* 0x000f000f122b7812 */ /* 0x040fe400078ec0ff */
[----:B------:R-:W-:Y:S02]  /*1410*/  LOP3.LUT R44, R18, 0xf000f0, RZ, 0xc0, !PT ;  /* 0x00f000f0122c7812 */ /* 0x000fe400078ec0ff */
[----:B------:R-:W-:Y:S02]  /*1420*/  SHF.R.U32.HI R46, RZ, 0x8, R18 ;  /* 0x00000008ff2e7819 */ /* 0x000fe40000011612 */
[----:B------:R-:W-:Y:S02]  /*1430*/  SHF.R.U32.HI R34, RZ, 0x8, R19 ;  /* 0x00000008ff227819 */ /* 0x000fe40000011613 */
[----:B------:R-:W-:Y:S02]  /*1440*/  SHF.R.U32.HI R17, RZ, 0x8, R17 ;  /* 0x00000008ff117819 */ /* 0x000fe40000011611 */
[----:B------:R-:W-:-:S02]  /*1450*/  LOP3.LUT R16, R19, 0xf000f, RZ, 0xc0, !PT ;  /* 0x000f000f13107812 */ /* 0x000fc400078ec0ff */
[----:B------:R-:W-:Y:S02]  /*1460*/  LOP3.LUT R18, R19, 0xf000f0, RZ, 0xc0, !PT ;  /* 0x00f000f013127812 */ /* 0x000fe400078ec0ff */
[----:B------:R-:W-:Y:S02]  /*1470*/  LOP3.LUT R47, R38, 0xf000f, RZ, 0xc0, !PT ;  /* 0x000f000f262f7812 */ /* 0x000fe400078ec0ff */
[----:B------:R-:W-:Y:S02]  /*1480*/  LOP3.LUT R45, R46, 0xf000f, RZ, 0xc0, !PT ;  /* 0x000f000f2e2d7812 */ /* 0x000fe400078ec0ff */
[----:B------:R-:W-:Y:S02]  /*1490*/  LOP3.LUT R37, R34, 0xf000f, RZ, 0xc0, !PT ;  /* 0x000f000f22257812 */ /* 0x000fe400078ec0ff */
[----:B------:R-:W-:Y:S02]  /*14a0*/  LOP3.LUT R35, R35, 0x64006400, RZ, 0xfc, !PT ;  /* 0x6400640023237812 */ /* 0x000fe400078efcff */
[----:B------:R-:W-:-:S02]  /*14b0*/  LOP3.LUT R36, R36, 0x64006400, RZ, 0xfc, !PT ;  /* 0x6400640024247812 */ /* 0x000fc400078efcff */
[----:B------:R-:W-:Y:S02]  /*14c0*/  LOP3.LUT R38, R38, 0xf000f0, RZ, 0xc0, !PT ;  /* 0x00f000f026267812 */ /* 0x000fe400078ec0ff */
[----:B------:R-:W-:Y:S02]  /*14d0*/  LOP3.LUT R39, R39, 0x64006400, RZ, 0xfc, !PT ;  /* 0x6400640027277812 */ /* 0x000fe400078efcff */
[----:B------:R-:W-:Y:S02]  /*14e0*/  LOP3.LUT R40, R40, 0x64006400, RZ, 0xfc, !PT ;  /* 0x6400640028287812 */ /* 0x000fe400078efcff */
[C---:B------:R-:W-:Y:S02]  /*14f0*/  LOP3.LUT R41, R17.reuse, 0xf000f, RZ, 0xc0, !PT ;  /* 0x000f000f11297812 */ /* 0x040fe400078ec0ff */
[----:B------:R-:W-:Y:S02]  /*1500*/  LOP3.LUT R42, R17, 0xf000f0, RZ, 0xc0, !PT ;  /* 0x00f000f0112a7812 */ /* 0x000fe400078ec0ff */
[----:B------:R-:W-:-:S02]  /*1510*/  LOP3.LUT R43, R43, 0x64006400, RZ, 0xfc, !PT ;  /* 0x640064002b2b7812 */ /* 0x000fc400078efcff */
[----:B------:R-:W-:Y:S02]  /*1520*/  LOP3.LUT R44, R44, 0x64006400, RZ, 0xfc, !PT ;  /* 0x640064002c2c7812 */ /* 0x000fe400078efcff */
[----:B------:R-:W-:Y:S02]  /*1530*/  LOP3.LUT R46, R46, 0xf000f0, RZ, 0xc0, !PT ;  /* 0x00f000f02e2e7812 */ /* 0x000fe400078ec0ff */
[----:B------:R-:W-:Y:S02]  /*1540*/  LOP3.LUT R19, R16, 0x64006400, RZ, 0xfc, !PT ;  /* 0x6400640010137812 */ /* 0x000fe400078efcff */
[----:B------:R-:W-:Y:S02]  /*1550*/  LOP3.LUT R18, R18, 0x64006400, RZ, 0xfc, !PT ;  /* 0x6400640012127812 */ /* 0x000fe400078efcff */
[----:B------:R-:W-:Y:S01]  /*1560*/  LOP3.LUT R34, R34, 0xf000f0, RZ, 0xc0, !PT ;  /* 0x00f000f022227812 */ /* 0x000fe200078ec0ff */
[----:B------:R-:W-:Y:S06]  /*1570*/  @P0 BRA `(.L_x_12) ;  /* 0x0000000000bc0947 */ /* 0x000fec0003800000 */
[----:B------:R-:W0:Y:S01]  /*1580*/  LDC.64 R16, c[0x0][0x220] ;  /* 0x00008800ff107b82 */ /* 0x000e220000000a00 */
[----:B------:R-:W-:-:S05]  /*1590*/  IADD3 R32, R32, 0x1, RZ ;  /* 0x0000000120207810 */ /* 0x000fca0007ffe0ff */
        /* <DEDUP_REMOVED lines=11> */
[----:B------:R-:W-:Y:S01]  /*1650*/  I2F.F16 R21, -0x40 ;  /* 0xffffffc000157906 */ /* 0x000fe20000200c00 */
[----:B------:R-:W-:Y:S01]  /*1660*/  UIADD3 UR4, UR10, UR12, URZ ;  /* 0x0000000c0a047290 */ /* 0x000fe2000fffe03f */
[----:B--2---:R-:W-:-:S04]  /*1670*/  SHF.R.U32.HI R25, RZ, R51, R22 ;  /* 0x00000033ff197219 */ /* 0x004fc80000011616 */
[--C-:B------:R-:W-:Y:S02]  /*1680*/  SHF.R.U32.HI R26, RZ, 0x4, R25.reuse ;  /* 0x00000004ff1a7819 */ /* 0x100fe40000011619 */
[--C-:B0-----:R-:W-:Y:S02]  /*1690*/  SHF.R.U32.HI R16, RZ, 0xc, R25.reuse ;  /* 0x0000000cff107819 */ /* 0x101fe40000011619 */
[----:B------:R-:W-:Y:S02]  /*16a0*/  LOP3.LUT R22, R26, 0xf, RZ, 0xc0, !PT ;  /* 0x0000000f1a167812 */ /* 0x000fe400078ec0ff */
[----:B------:R-:W-:Y:S02]  /*16b0*/  SHF.R.U32.HI R26, RZ, 0x8, R25 ;  /* 0x00000008ff1a7819 */ /* 0x000fe40000011619 */
[----:B------:R-:W-:Y:S02]  /*16c0*/  LOP3.LUT R16, R16, 0xf, RZ, 0xc0, !PT ;  /* 0x0000000f10107812 */ /* 0x000fe400078ec0ff */
[----:B------:R-:W-:-:S02]  /*16d0*/  LOP3.LUT R24, R25, 0xf, RZ, 0xc0, !PT ;  /* 0x0000000f19187812 */ /* 0x000fc400078ec0ff */
[----:B------:R-:W-:Y:S02]  /*16e0*/  LOP3.LUT R26, R26, 0xf, RZ, 0xc0, !PT ;  /* 0x0000000f1a1a7812 */ /* 0x000fe400078ec0ff */
[----:B------:R-:W-:Y:S02]  /*16f0*/  IADD3 R33, R16, 0x1, RZ ;  /* 0x0000000110217810 */ /* 0x000fe40007ffe0ff */
[----:B------:R-:W-:Y:S02]  /*1700*/  IADD3 R27, R24, 0x1, RZ ;  /* 0x00000001181b7810 */ /* 0x000fe40007ffe0ff */
[----:B------:R-:W-:Y:S02]  /*1710*/  IADD3 R29, R22, 0x1, RZ ;  /* 0x00000001161d7810 */ /* 0x000fe40007ffe0ff */
[----:B------:R-:W-:Y:S01]  /*1720*/  IADD3 R17, R26, 0x1, RZ ;  /* 0x000000011a117810 */ /* 0x000fe20007ffe0ff */
[----:B------:R-:W0:Y:S01]  /*1730*/  I2F.F16 R28, R27 ;  /* 0x0000001b001c7306 */ /* 0x000e220000200c00 */
[----:B------:R-:W-:-:S02]  /*1740*/  IADD3 R24, R24, 0xe401, RZ ;  /* 0x0000e40118187810 */ /* 0x000fc40007ffe0ff */
[----:B------:R-:W-:Y:S02]  /*1750*/  IADD3 R22, R22, 0xe401, RZ ;  /* 0x0000e40116167810 */ /* 0x000fe40007ffe0ff */
[----:B------:R-:W-:-:S03]  /*1760*/  IADD3 R16, R16, 0xe401, RZ ;  /* 0x0000e40110107810 */ /* 0x000fc60007ffe0ff */
[----:B------:R4:W1:Y:S01]  /*1770*/  I2F.F16 R48, R29 ;  /* 0x0000001d00307306 */ /* 0x0008620000200c00 */
[----:B0-----:R-:W-:-:S07]  /*1780*/  HADD2 R27, R21.H0_H0, -R28.H0_H0 ;  /* 0xa000001c151b7230 */ /* 0x001fce0000000800 */
[----:B------:R0:W2:Y:S01]  /*1790*/  I2F.F16 R60, R17 ;  /* 0x00000011003c7306 */ /* 0x0000a20000200c00 */
[----:B----4-:R-:W-:Y:S02]  /*17a0*/  PRMT R29, R30, 0x5410, R30 ;  /* 0x000054101e1d7816 */ /* 0x010fe4000000001e */
[----:B------:R-:W-:Y:S02]  /*17b0*/  PRMT R28, R24, 0x5410, R24 ;  /* 0x00005410181c7816 */ /* 0x000fe40000000018 */
[----:B------:R-:W-:Y:S01]  /*17c0*/  PRMT R30, R30, 0x7632, R30 ;  /* 0x000076321e1e7816 */ /* 0x000fe2000000001e */
[----:B-1----:R-:W-:Y:S02]  /*17d0*/  HADD2 R25, R21.H0_H0, -R48.H0_H0 ;  /* 0xa000003015197230 */ /* 0x002fe40000000800 */
[----:B------:R-:W1:Y:S01]  /*17e0*/  I2F.F16 R33, R33 ;  /* 0x0000002100217306 */ /* 0x000e620000200c00 */
[----:B0-----:R-:W-:Y:S02]  /*17f0*/  IADD3 R17, R26, 0xe401, RZ ;  /* 0x0000e4011a117810 */ /* 0x001fe40007ffe0ff */
[----:B------:R-:W-:-:S02]  /*1800*/  PRMT R26, R22, 0x5410, R22 ;  /* 0x00005410161a7816 */ /* 0x000fc40000000016 */
[----:B------:R-:W-:Y:S01]  /*1810*/  PRMT R24, R17, 0x5410, R17 ;  /* 0x0000541011187816 */ /* 0x000fe20000000011 */
[C---:B--2---:R-:W-:Y:S01]  /*1820*/  HADD2 R23, R21.reuse.H0_H0, -R60.H0_H0 ;  /* 0xa000003c15177230 */ /* 0x044fe20000000800 */
[----:B------:R-:W-:Y:S01]  /*1830*/  PRMT R22, R16, 0x5410, R16 ;  /* 0x0000541010167816 */ /* 0x000fe20000000010 */
[----:B-1----:R-:W-:Y:S01]  /*1840*/  HADD2 R21, R21.H0_H0, -R33.H0_H0 ;  /* 0xa000002115157230 */ /* 0x002fe20000000800 */
[C-C-:B---3--:R-:W-:Y:S02]  /*1850*/  PRMT R33, R31.reuse, 0x5410, R31.reuse ;  /* 0x000054101f217816 */ /* 0x148fe4000000001f */
[----:B------:R-:W-:-:S07]  /*1860*/  PRMT R31, R31, 0x7632, R31 ;  /* 0x000076321f1f7816 */ /* 0x000fce000000001f */
.L_x_12:
[----:B------:R-:W-:Y:S02]  /*1870*/  LOP3.LUT R38, R38, 0x64006400, RZ, 0xfc, !PT ;  /* 0x6400640026267812 */ /* 0x000fe400078efcff */
[----:B------:R-:W-:Y:S02]  /*1880*/  LOP3.LUT R41, R41, 0x64006400, RZ, 0xfc, !PT ;  /* 0x6400640029297812 */ /* 0x000fe400078efcff */
[----:B------:R-:W-:Y:S02]  /*1890*/  LOP3.LUT R42, R42, 0x64006400, RZ, 0xfc, !PT ;  /* 0x640064002a2a7812 */ /* 0x000fe400078efcff */
[----:B------:R-:W-:Y:S01]  /*18a0*/  LOP3.LUT R17, R37, 0x64006400, RZ, 0xfc, !PT ;  /* 0x6400640025117812 */ /* 0x000fe200078efcff */
[----:B------:R-:W-:Y:S01]  /*18b0*/  HFMA2 R37, R38, 0.0625, 0.0625, R27 ;  /* 0x2c002c0026257831 */ /* 0x000fe2000000001b */
[----:B------:R-:W-:Y:S01]  /*18c0*/  HFMA2.MMA R38, R39, 1, 1, R26 ;  /* 0x3c003c0027267835 */ /* 0x000fe2000000001a */
[----:B------:R-:W-:Y:S01]  /*18d0*/  LOP3.LUT R45, R45, 0x64006400, RZ, 0xfc, !PT ;  /* 0x640064002d2d7812 */ /* 0x000fe200078efcff */
[----:B------:R-:W-:Y:S01]  /*18e0*/  HFMA2.MMA R39, R40, 0.0625, 0.0625, R25 ;  /* 0x2c002c0028277835 */ /* 0x000fe20000000019 */
[----:B------:R-:W-:Y:S01]  /*18f0*/  LOP3.LUT R47, R47, 0x64006400, RZ, 0xfc, !PT ;  /* 0x640064002f2f7812 */ /* 0x000fe200078efcff */
[----:B------:R-:W-:Y:S01]  /*1900*/  HADD2 R40, R41, R26 ;  /* 0x0000001a29287230 */ /* 0x000fe20000000000 */
[----:B------:R-:W-:Y:S01]  /*1910*/  LOP3.LUT R46, R46, 0x64006400, RZ, 0xfc, !PT ;  /* 0x640064002e2e7812 */ /* 0x000fe200078efcff */
[----:B------:R-:W-:Y:S01]  /*1920*/  HFMA2 R41, R42, 0.0625, 0.0625, R25 ;  /* 0x2c002c002a297831 */ /* 0x000fe20000000019 */
[----:B------:R-:W-:Y:S01]  /*1930*/  LOP3.LUT R16, R34, 0x64006400, RZ, 0xfc, !PT ;  /* 0x6400640022107812 */ /* 0x000fe200078efcff */
[----:B------:R-:W-:Y:S01]  /*1940*/  HFMA2.MMA R42, R43, 1, 1, R24 ;  /* 0x3c003c002b2a7835 */ /* 0x000fe20000000018 */
[----:B------:R-:W-:Y:S01]  /*1950*/  HADD2 R48, R17, R22 ;  /* 0x0000001611307230 */ /* 0x000fe20000000000 */
[----:B------:R-:W-:-:S02]  /*1960*/  HFMA2.MMA R34, R35, 1, 1, R28 ;  /* 0x3c003c0023227835 */ /* 0x000fc4000000001c */
[----:B------:R-:W-:Y:S01]  /*1970*/  HFMA2.MMA R43, R44, 0.0625, 0.0625, R23 ;  /* 0x2c002c002c2b7835 */ /* 0x000fe20000000017 */
[----:B------:R-:W-:Y:S01]  /*1980*/  HADD2 R44, R45, R24 ;  /* 0x000000182d2c7230 */ /* 0x000fe20000000000 */
[----:B------:R-:W-:Y:S01]  /*1990*/  HFMA2.MMA R35, R36, 0.0625, 0.0625, R27 ;  /* 0x2c002c0024237835 */ /* 0x000fe2000000001b */
[----:B------:R-:W-:Y:S01]  /*19a0*/  HADD2 R36, R47, R28 ;  /* 0x0000001c2f247230 */ /* 0x000fe20000000000 */
[----:B------:R-:W-:Y:S01]  /*19b0*/  HFMA2.MMA R47, R18, 0.0625, 0.0625, R21 ;  /* 0x2c002c00122f7835 */ /* 0x000fe20000000015 */
[----:B------:R-:W-:Y:S01]  /*19c0*/  HFMA2 R45, R46, 0.0625, 0.0625, R23 ;  /* 0x2c002c002e2d7831 */ /* 0x000fe20000000017 */
[----:B------:R-:W-:Y:S01]  /*19d0*/  HFMA2.MMA R46, R19, 1, 1, R22 ;  /* 0x3c003c00132e7835 */ /* 0x000fe20000000016 */
[----:B------:R-:W-:Y:S01]  /*19e0*/  HFMA2 R49, R16, 0.0625, 0.0625, R21 ;  /* 0x2c002c0010317831 */ /* 0x000fe20000000015 */
[----:B------:R-:W-:Y:S09]  /*19f0*/  @!P2 BRA `(.L_x_13) ;  /* 0x000000000054a947 */ /* 0x000ff20003800000 */
[----:B------:R-:W0:Y:S02]  /*1a00*/  LDS.128 R16, [UR5] ;  /* 0x00000005ff107984 */ /* 0x000e240008000c00 */
[----:B0-----:R-:W-:-:S10]  /*1a10*/  HFMA2.MMA R57, R34, R16, RZ ;  /* 0x0000001022397235 */ /* 0x001fd400000000ff */
[----:B------:R-:W-:-:S06]  /*1a20*/  HFMA2 R57, R35, R17, R57 ;  /* 0x0000001123397231 */ /* 0x000fcc0000000039 */
[----:B------:R-:W-:-:S10]  /*1a30*/  HFMA2.MMA R57, R36, R18, R57 ;  /* 0x0000001224397235 */ /* 0x000fd40000000039 */
[----:B------:R-:W-:-:S06]  /*1a40*/  HFMA2 R57, R37, R19, R57 ;  /* 0x0000001325397231 */ /* 0x000fcc0000000039 */
[----:B------:R-:W-:Y:S01]  /*1a50*/  HFMA2.MMA R12, R57, R33, R12 ;  /* 0x00000021390c7235 */ /* 0x000fe2000000000c */
[----:B------:R-:W-:-:S06]  /*1a60*/  HFMA2 R57, R38, R16, RZ.H0_H0 ;  /* 0x0000001026397231 */ /* 0x000fcc00000400ff */
[----:B------:R-:W-:-:S10]  /*1a70*/  HFMA2.MMA R57, R39, R17, R57 ;  /* 0x0000001127397235 */ /* 0x000fd40000000039 */
[----:B------:R-:W-:-:S06]  /*1a80*/  HFMA2 R57, R40, R18, R57 ;  /* 0x0000001228397231 */ /* 0x000fcc0000000039 */
[----:B------:R-:W-:-:S10]  /*1a90*/  HFMA2.MMA R57, R41, R19, R57 ;  /* 0x0000001329397235 */ /* 0x000fd40000000039 */
[----:B------:R-:W-:Y:S01]  /*1aa0*/  HFMA2 R11, R57, R31, R11 ;  /* 0x0000001f390b7231 */ /* 0x000fe2000000000b */
[----:B------:R-:W-:Y:S01]  /*1ab0*/  HFMA2.MMA R57, R42, R16, RZ ;  /* 0x000000102a397235 */ /* 0x000fe200000000ff */
[----:B------:R-:W-:-:S06]  /*1ac0*/  HFMA2 R16, R46, R16, RZ.H0_H0 ;  /* 0x000000102e107231 */ /* 0x000fcc00000400ff */
[----:B------:R-:W-:-:S03]  /*1ad0*/  HFMA2.MMA R16, R47, R17, R16 ;  /* 0x000000112f107235 */ /* 0x000fc60000000010 */
[----:B------:R-:W-:-:S06]  /*1ae0*/  HFMA2 R57, R43, R17, R57 ;  /* 0x000000112b397231 */ /* 0x000fcc0000000039 */
[----:B------:R-:W-:Y:S01]  /*1af0*/  HFMA2.MMA R57, R44, R18, R57 ;  /* 0x000000122c397235 */ /* 0x000fe20000000039 */
[----:B------:R-:W-:-:S06]  /*1b00*/  HFMA2 R16, R48, R18, R16 ;  /* 0x0000001230107231 */ /* 0x000fcc0000000010 */
[----:B------:R-:W-:-:S03]  /*1b10*/  HFMA2.MMA R16, R49, R19, R16 ;  /* 0x0000001331107235 */ /* 0x000fc60000000010 */
[----:B------:R-:W-:-:S06]  /*1b20*/  HFMA2 R57, R45, R19, R57 ;  /* 0x000000132d397231 */ /* 0x000fcc0000000039 */
[----:B------:R-:W-:Y:S01]  /*1b30*/  HFMA2.MMA R10, R57, R29, R10 ;  /* 0x0000001d390a7235 */ /* 0x000fe2000000000a */
[----:B------:R-:W-:-:S10]  /*1b40*/  HFMA2 R9, R16, R30, R9 ;  /* 0x0000001e10097231 */ /* 0x000fd40000000009 */
.L_x_13:
[----:B------:R-:W-:Y:S05]  /*1b50*/  @!P1 BRA `(.L_x_14) ;  /* 0x0000000400309947 */ /* 0x000fea0003800000 */
[----:B------:R-:W-:Y:S02]  /*1b60*/  PRMT R16, R52, 0x9910, RZ ;  /* 0x0000991034107816 */ /* 0x000fe400000000ff */
[----:B------:R-:W-:Y:S02]  /*1b70*/  ISETP.GE.AND P3, PT, R56, 0x3, PT ;  /* 0x000000033800780c */ /* 0x000fe40003f66270 */
[----:B------:R-:W-:-:S13]  /*1b80*/  ISETP.NE.AND P0, PT, R16, RZ, PT ;  /* 0x000000ff1000720c */ /* 0x000fda0003f05270 */
[----:B------:R-:W-:Y:S05]  /*1b90*/  @!P0 BRA `(.L_x_15) ;  /* 0x0000000000548947 */ /* 0x000fea0003800000 */
[----:B------:R-:W0:Y:S02]  /*1ba0*/  LDS.128 R16, [UR5+0x100] ;  /* 0x00010005ff107984 */ /* 0x000e240008000c00 */
        /* <DEDUP_REMOVED lines=20> */
.L_x_15:
[----:B------:R-:W-:Y:S05]  /*1cf0*/  @!P3 BRA `(.L_x_14) ;  /* 0x0000000000c8b947 */ /* 0x000fea0003800000 */
[----:B------:R-:W-:-:S04]  /*1d00*/  PRMT R16, R54, 0x9910, RZ ;  /* 0x0000991036107816 */ /* 0x000fc800000000ff */
[----:B------:R-:W-:Y:S02]  /*1d10*/  ISETP.NE.AND P0, PT, R16, RZ, PT ;  /* 0x000000ff1000720c */ /* 0x000fe40003f05270 */
[----:B------:R-:W-:Y:S02]  /*1d20*/  PRMT R16, R53, 0x9910, RZ ;  /* 0x0000991035107816 */ /* 0x000fe400000000ff */
[----:B------:R-:W-:Y:S02]  /*1d30*/  ISETP.LT.OR P0, PT, R56, 0x4, !P0 ;  /* 0x000000043800780c */ /* 0x000fe40004701670 */
        /* <DEDUP_REMOVED lines=23> */
.L_x_16:
[----:B------:R-:W-:Y:S05]  /*1eb0*/  @P0 BRA `(.L_x_14) ;  /* 0x0000000000580947 */ /* 0x000fea0003800000 */
[----:B------:R-:W0:Y:S01]  /*1ec0*/  LDS.128 R16, [UR5+0x300] ;  /* 0x00030005ff107984 */ /* 0x000e220008000c00 */
[----:B------:R-:W-:Y:S01]  /*1ed0*/  MOV R57, R42 ;  /* 0x0000002a00397202 */ /* 0x000fe20000000f00 */
[----:B0-----:R-:W-:Y:S01]  /*1ee0*/  HFMA2.MMA R42, R34, R16, RZ ;  /* 0x00000010222a7235 */ /* 0x001fe200000000ff */
[----:B------:R-:W-:-:S04]  /*1ef0*/  HFMA2 R38, R38, R16, RZ.H0_H0 ;  /* 0x0000001026267231 */ /* 0x000fc800000400ff */
[----:B------:R-:W-:Y:S01]  /*1f00*/  HFMA2.MMA R34, R57, R16, RZ ;  /* 0x0000001039227235 */ /* 0x000fe200000000ff */
[----:B------:R-:W-:Y:S02]  /*1f10*/  HFMA2 R16, R46, R16, RZ.H0_H0 ;  /* 0x000000102e107231 */ /* 0x000fe400000400ff */
[-C--:B------:R-:W-:Y:S02]  /*1f20*/  HFMA2 R38, R39, R17.reuse, R38 ;  /* 0x0000001127267231 */ /* 0x080fe40000000026 */
[----:B------:R-:W-:Y:S01]  /*1f30*/  HFMA2 R16, R47, R17, R16 ;  /* 0x000000112f107231 */ /* 0x000fe20000000010 */
[-C--:B------:R-:W-:Y:S01]  /*1f40*/  HFMA2.MMA R35, R35, R17.reuse, R42 ;  /* 0x0000001123237235 */ /* 0x080fe2000000002a */
[-C--:B------:R-:W-:Y:S01]  /*1f50*/  HFMA2 R38, R40, R18.reuse, R38 ;  /* 0x0000001228267231 */ /* 0x080fe20000000026 */
[----:B------:R-:W-:Y:S01]  /*1f60*/  HFMA2.MMA R34, R43, R17, R34 ;  /* 0x000000112b227235 */ /* 0x000fe20000000022 */
[----:B------:R-:W-:Y:S02]  /*1f70*/  HFMA2 R16, R48, R18, R16 ;  /* 0x0000001230107231 */ /* 0x000fe40000000010 */
[----:B------:R-:W-:-:S02]  /*1f80*/  HFMA2 R38, R41, R19, R38 ;  /* 0x0000001329267231 */ /* 0x000fc40000000026 */
[----:B------:R-:W-:Y:S01]  /*1f90*/  HFMA2 R16, R49, R19, R16 ;  /* 0x0000001331107231 */ /* 0x000fe20000000010 */
[-C--:B------:R-:W-:Y:S01]  /*1fa0*/  HFMA2.MMA R35, R36, R18.reuse, R35 ;  /* 0x0000001224237235 */ /* 0x080fe20000000023 */
[----:B------:R-:W-:Y:S01]  /*1fb0*/  HFMA2 R14, R38, R31, R14 ;  /* 0x0000001f260e7231 */ /* 0x000fe2000000000e */
[----:B------:R-:W-:Y:S01]  /*1fc0*/  HFMA2.MMA R34, R44, R18, R34 ;  /* 0x000000122c227235 */ /* 0x000fe20000000022 */
[----:B------:R-:W-:-:S05]  /*1fd0*/  HFMA2 R20, R16, R30, R20 ;  /* 0x0000001e10147231 */ /* 0x000fca0000000014 */
[-C--:B------:R-:W-:Y:S02]  /*1fe0*/  HFMA2.MMA R35, R37, R19.reuse, R35 ;  /* 0x0000001325237235 */ /* 0x080fe40000000023 */
[----:B------:R-:W-:-:S06]  /*1ff0*/  HFMA2.MMA R34, R45, R19, R34 ;  /* 0x000000132d227235 */ /* 0x000fcc0000000022 */
[----:B------:R-:W-:Y:S02]  /*2000*/  HFMA2.MMA R4, R35, R33, R4 ;  /* 0x0000002123047235 */ /* 0x000fe40000000004 */
[----:B------:R-:W-:-:S11]  /*2010*/  HFMA2.MMA R15, R34, R29, R15 ;  /* 0x0000001d220f7235 */ /* 0x000fd6000000000f */
.L_x_14:
[----:B------:R-:W-:-:S05]  /*2020*/  MOV R17, UR6 ;  /* 0x0000000600117c02 */ /* 0x000fca0008000f00 */
[----:B------:R-:W-:-:S05]  /*2030*/  IMAD.WIDE R58, R17, 0x4, R58 ;  /* 0x00000004113a7825 */ /* 0x000fca00078e023a */
[----:B------:R-:W2:Y:S02]  /*2040*/  LDG.E.128.CONSTANT R16, desc[UR8][R58.64] ;  /* 0x000000083a107981 */ /* 0x000ea4000c1e9d00 */
[C---:B--2---:R-:W-:Y:S02]  /*2050*/  LOP3.LUT R35, R16.reuse, 0xf000f, RZ, 0xc0, !PT ;  /* 0x000f000f10237812 */ /* 0x044fe400078ec0ff */
[----:B------:R-:W-:Y:S02]  /*2060*/  LOP3.LUT R36, R16, 0xf000f0, RZ, 0xc0, !PT ;  /* 0x00f000f010247812 */ /* 0x000fe400078ec0ff */
[----:B------:R-:W-:Y:S02]  /*2070*/  SHF.R.U32.HI R16, RZ, 0x8, R16 ;  /* 0x00000008ff107819 */ /* 0x000fe40000011610 */
[C---:B------:R-:W-:Y:S02]  /*2080*/  LOP3.LUT R39, R18.reuse, 0xf000f, RZ, 0xc0, !PT ;  /* 0x000f000f12277812 */ /* 0x040fe400078ec0ff */
[----:B------:R-:W-:-:S02]  /*2090*/  LOP3.LUT R40, R18, 0xf000f0, RZ, 0xc0, !PT ;  /* 0x00f000f012287812 */ /* 0x000fc400078ec0ff */
[----:B------:R-:W-:Y:S02]  /*20a0*/  SHF.R.U32.HI R18, RZ, 0x8, R18 ;  /* 0x00000008ff127819 */ /* 0x000fe40000011612 */
[C---:B------:R-:W-:Y:S02]  /*20b0*/  LOP3.LUT R41, R19.reuse, 0xf000f, RZ, 0xc0, !PT ;  /* 0x000f000f13297812 */ /* 0x040fe400078ec0ff */
[----:B------:R-:W-:Y:S02]  /*20c0*/  LOP3.LUT R42, R19, 0xf000f0, RZ, 0xc0, !PT ;  /* 0x00f000f0132a7812 */ /* 0x000fe400078ec0ff */
[C---:B------:R-:W-:Y:S02]  /*20d0*/  LOP3.LUT R37, R17.reuse, 0xf000f, RZ, 0xc0, !PT ;  /* 0x000f000f11257812 */ /* 0x040fe400078ec0ff */
[----:B------:R-:W-:Y:S02]  /*20e0*/  LOP3.LUT R38, R17, 0xf000f0, RZ, 0xc0, !PT ;  /* 0x00f000f011267812 */ /* 0x000fe400078ec0ff */
[----:B------:R-:W-:-:S02]  /*20f0*/  SHF.R.U32.HI R19, RZ, 0x8, R19 ;  /* 0x00000008ff137819 */ /* 0x000fc40000011613 */
[----:B------:R-:W-:Y:S02]  /*2100*/  SHF.R.U32.HI R17, RZ, 0x8, R17 ;  /* 0x00000008ff117819 */ /* 0x000fe40000011611 */
[C---:B------:R-:W-:Y:S02]  /*2110*/  LOP3.LUT R43, R16.reuse, 0xf000f, RZ, 0xc0, !PT ;  /* 0x000f000f102b7812 */ /* 0x040fe400078ec0ff */
[----:B------:R-:W-:Y:S02]  /*2120*/  LOP3.LUT R44, R16, 0xf000f0, RZ, 0xc0, !PT ;  /* 0x00f000f0102c7812 */ /* 0x000fe400078ec0ff */
[----:B------:R-:W-:Y:S02]  /*2130*/  LOP3.LUT R16, R18, 0xf000f, RZ, 0xc0, !PT ;  /* 0x000f000f12107812 */ /* 0x000fe400078ec0ff */
[----:B------:R-:W-:Y:S02]  /*2140*/  LOP3.LUT R35, R35, 0x64006400, RZ, 0xfc, !PT ;  /* 0x6400640023237812 */ /* 0x000fe400078efcff */
[----:B------:R-:W-:-:S02]  /*2150*/  LOP3.LUT R36, R36, 0x64006400, RZ, 0xfc, !PT ;  /* 0x6400640024247812 */ /* 0x000fc400078efcff */
[----:B------:R-:W-:Y:S02]  /*2160*/  LOP3.LUT R34, R19, 0xf000f0, RZ, 0xc0, !PT ;  /* 0x00f000f013227812 */ /* 0x000fe400078ec0ff */
[C---:B------:R-:W-:Y:S02]  /*2170*/  LOP3.LUT R45, R17.reuse, 0xf000f, RZ, 0xc0, !PT ;  /* 0x000f000f112d7812 */ /* 0x040fe400078ec0ff */
[----:B------:R-:W-:Y:S02]  /*2180*/  LOP3.LUT R46, R17, 0xf000f0, RZ, 0xc0, !PT ;  /* 0x00f000f0112e7812 */ /* 0x000fe400078ec0ff */
[----:B------:R-:W-:Y:S02]  /*2190*/  LOP3.LUT R37, R37, 0x64006400, RZ, 0xfc, !PT ;  /* 0x6400640025257812 */ /* 0x000fe400078efcff */
[----:B------:R-:W-:Y:S02]  /*21a0*/  LOP3.LUT R17, R19, 0xf000f, RZ, 0xc0, !PT ;  /* 0x000f000f13117812 */ /* 0x000fe400078ec0ff */
[----:B------:R-:W-:-:S02]  /*21b0*/  LOP3.LUT R38, R38, 0x64006400, RZ, 0xfc, !PT ;  /* 0x6400640026267812 */ /* 0x000fc400078efcff */
[----:B------:R-:W-:Y:S02]  /*21c0*/  LOP3.LUT R39, R39, 0x64006400, RZ, 0xfc, !PT ;  /* 0x6400640027277812 */ /* 0x000fe400078efcff */
[----:B------:R-:W-:Y:S02]  /*21d0*/  LOP3.LUT R19, R16, 0x64006400, RZ, 0xfc, !PT ;  /* 0x6400640010137812 */ /* 0x000fe400078efcff */
[----:B------:R-:W-:Y:S02]  /*21e0*/  LOP3.LUT R40, R40, 0x64006400, RZ, 0xfc, !PT ;  /* 0x6400640028287812 */ /* 0x000fe400078efcff */
[----:B------:R-:W-:Y:S01]  /*21f0*/  LOP3.LUT R16, R34, 0x64006400, RZ, 0xfc, !PT ;  /* 0x6400640022107812 */ /* 0x000fe200078efcff */
[----:B------:R-:W-:Y:S01]  /*2200*/  HADD2 R34, R35, R28 ;  /* 0x0000001c23227230 */ /* 0x000fe20000000000 */
        /* <DEDUP_REMOVED lines=18> */
[----:B------:R-:W-:-:S02]  /*2330*/  HADD2 R44, R45, R26 ;  /* 0x0000001a2d2c7230 */ /* 0x000fc40000000000 */
[----:B------:R-:W-:Y:S01]  /*2340*/  HFMA2 R45, R46, 0.0625, 0.0625, R25 ;  /* 0x2c002c002e2d7831 */ /* 0x000fe20000000019 */
[----:B------:R-:W-:Y:S01]  /*2350*/  HFMA2.MMA R46, R19, 1, 1, R24 ;  /* 0x3c003c00132e7835 */ /* 0x000fe20000000018 */
[----:B------:R-:W-:Y:S01]  /*2360*/  HADD2 R48, R17, R22 ;  /* 0x0000001611307230 */ /* 0x000fe20000000000 */
[----:B------:R-:W-:Y:S01]  /*2370*/  HFMA2.MMA R47, R18, 0.0625, 0.0625, R23 ;  /* 0x2c002c00122f7835 */ /* 0x000fe20000000017 */
[----:B------:R-:W-:Y:S01]  /*2380*/  HFMA2 R49, R16, 0.0625, 0.0625, R21 ;  /* 0x2c002c0010317831 */ /* 0x000fe20000000015 */
[----:B------:R-:W-:Y:S09]  /*2390*/  @!P2 BRA `(.L_x_17) ;  /* 0x000000000054a947 */ /* 0x000ff20003800000 */
        /* <DEDUP_REMOVED lines=21> */
.L_x_17:
        /* <DEDUP_REMOVED lines=26> */
.L_x_19:
        /* <DEDUP_REMOVED lines=28> */
.L_x_20:
        /* <DEDUP_REMOVED lines=23> */
.L_x_18:
        /* <DEDUP_REMOVED lines=77> */
.L_x_21:
        /* <DEDUP_REMOVED lines=26> */
.L_x_23:
        /* <DEDUP_REMOVED lines=28> */
.L_x_24:
        /* <DEDUP_REMOVED lines=23> */
.L_x_22:
        /* <DEDUP_REMOVED lines=77> */
.L_x_25:
        /* <DEDUP_REMOVED lines=26> */
.L_x_27:
        /* <DEDUP_REMOVED lines=28> */
.L_x_28:
        /* <DEDUP_REMOVED lines=23> */
.L_x_26:
[----:B------:R-:W-:Y:S01]  /*3d00*/  UIADD3 UR10, UR10, 0x20, URZ ;  /* 0x000000200a0a7890 */ /* 0x000fe2000fffe03f */
[----:B------:R-:W-:Y:S01]  /*3d10*/  MOV R17, UR6 ;  /* 0x0000000600117c02 */ /* 0x000fe20008000f00 */
[----:B------:R-:W-:Y:S02]  /*3d20*/  UIADD3 UR5, UR5, 0x40, URZ ;  /* 0x0000004005057890 */ /* 0x000fe4000fffe03f */
[----:B------:R-:W-:Y:S02]  /*3d30*/  UISETP.GE.AND UP0, UPT, UR10, UR7, UPT ;  /* 0x000000070a00728c */ /* 0x000fe4000bf06270 */
[----:B------:R-:W-:-:S04]  /*3d40*/  IMAD.WIDE R58, R17, 0x4, R58 ;  /* 0x00000004113a7825 */ /* 0x000fc800078e023a */
[----:B------:R-:W-:-:S13]  /*3d50*/  PLOP3.LUT P0, PT, PT, PT, UP0, 0x80, 0x0 ;  /* 0x000000000000781c */ /* 0x000fda0003f0f008 */
[----:B------:R-:W-:Y:S05]  /*3d60*/  @!P0 BRA `(.L_x_29) ;  /* 0xffffffd400808947 */ /* 0x000fea000383ffff */
.L_x_11:
[----:B------:R-:W0:Y:S01]  /*3d70*/  S2UR UR4, SR_CTAID.Y ;  /* 0x00000000000479c3 */ /* 0x000e220000002600 */
[----:B------:R-:W-:Y:S02]  /*3d80*/  HADD2 R12, R12.H0_H0, R12.H1_H1 ;  /* 0x3000000c0c0c7230 */ /* 0x000fe40000000800 */
[----:B------:R-:W-:-:S05]  /*3d90*/  HADD2 R11, R11.H0_H0, R11.H1_H1 ;  /* 0x3000000b0b0b7230 */ /* 0x000fca0000000800 */
[----:B------:R-:W1:Y:S01]  /*3da0*/  LDC.64 R16, c[0x0][0x230] ;  /* 0x00008c00ff107b82 */ /* 0x000e620000000a00 */
[----:B------:R-:W-:-:S05]  /*3db0*/  PRMT R12, R12, 0x5410, R11 ;  /* 0x000054100c0c7816 */ /* 0x000fca000000000b */
[----:B------:R-:W-:Y:S01]  /*3dc0*/  HMUL2 R19, R12, UR11.H0_H0 ;  /* 0x2000000b0c137c32 */ /* 0x000fe20008000000 */
[----:B0-----:R-:W-:-:S06]  /*3dd0*/  USHF.L.U32 UR4, UR4, 0x2, URZ ;  /* 0x0000000204047899 */ /* 0x001fcc000800063f */
[----:B------:R-:W-:-:S05]  /*3de0*/  MOV R18, UR4 ;  /* 0x0000000400127c02 */ /* 0x000fca0008000f00 */
[----:B------:R-:W-:-:S04]  /*3df0*/  IMAD R55, R18, UR6, R55 ;  /* 0x0000000612377c24 */ /* 0x000fc8000f8e0237 */
[----:B-1----:R-:W-:-:S05]  /*3e00*/  IMAD.WIDE R16, R55, 0x2, R16 ;  /* 0x0000000237107825 */ /* 0x002fca00078e0210 */
[----:B------:R0:W-:Y:S01]  /*3e10*/  ATOM.E.ADD.F16x2.RN.STRONG.GPU P0, RZ, desc[UR8][R16.64], R19 ;  /* 0x0000001310ff79a2 */ /* 0x0001e2000810e1c8 */
[----:B------:R-:W-:Y:S01]  /*3e20*/  HADD2 R10, R10.H0_H0, R10.H1_H1 ;  /* 0x3000000a0a0a7230 */ /* 0x000fe20000000800 */
[----:B------:R-:W-:Y:S01]  /*3e30*/  BSSY B0, `(.L_x_30) ;  /* 0x0000012000007945 */ /* 0x000fe20003800000 */
[----:B------:R-:W-:-:S05]  /*3e40*/  HADD2 R9, R9.H0_H0, R9.H1_H1 ;  /* 0x3000000909097230 */ /* 0x000fca0000000800 */
[----:B------:R-:W-:-:S05]  /*3e50*/  PRMT R10, R10, 0x5410, R9 ;  /* 0x000054100a0a7816 */ /* 0x000fca0000000009 */
[----:B------:R-:W-:Y:S01]  /*3e60*/  HMUL2 R21, R10, UR11.H0_H0 ;  /* 0x2000000b0a157c32 */ /* 0x000fe20008000000 */
[----:B0-----:R-:W-:Y:S06]  /*3e70*/  @P0 BRA `(.L_x_31) ;  /* 0x0000000000340947 */ /* 0x001fec0003800000 */
[----:B------:R-:W0:Y:S02]  /*3e80*/  QSPC.E.S P0, RZ, [R16] ;  /* 0x0000000010ff73aa */ /* 0x000e240000000500 */
[----:B0-----:R-:W-:Y:S05]  /*3e90*/  @!P0 BRA `(.L_x_32) ;  /* 0x0000000000208947 */ /* 0x001fea0003800000 */
[----:B------:R-:W-:-:S04]  /*3ea0*/  MOV R10, R16 ;  /* 0x00000010000a7202 */ /* 0x000fc80000000f00 */
[----:B------:R-:W-:-:S07]  /*3eb0*/  MOV R9, R10 ;  /* 0x0000000a00097202 */ /* 0x000fce0000000f00 */
.L_x_33:
[----:B------:R-:W0:Y:S02]  /*3ec0*/  LDS R10, [R9] ;  /* 0x00000000090a7984 */ /* 0x000e240000000800 */
[----:B0-----:R-:W-:-:S10]  /*3ed0*/  HFMA2.MMA R11, R10, 1, 1, R19 ;  /* 0x3c003c000a0b7835 */ /* 0x001fd40000000013 */
[----:B------:R-:W0:Y:S02]  /*3ee0*/  ATOMS.CAST.SPIN R11, [R9], R10, R11 ;  /* 0x0000000a090b738d */ /* 0x000e24000180000b */
[----:B0-----:R-:W-:-:S13]  /*3ef0*/  ISETP.EQ.U32.AND P0, PT, R11, 0x1, PT ;  /* 0x000000010b00780c */ /* 0x001fda0003f02070 */
[----:B------:R-:W-:Y:S05]  /*3f00*/  @!P0 BRA `(.L_x_33) ;  /* 0xfffffffc00ec8947 */ /* 0x000fea000383ffff */
[----:B------:R-:W-:Y:S05]  /*3f10*/  BRA `(.L_x_31) ;  /* 0x00000000000c7947 */ /* 0x000fea0003800000 */
.L_x_32:
[----:B------:R-:W2:Y:S02]  /*3f20*/  LD.E R9, desc[UR8][R16.64] ;  /* 0x0000000810097980 */ /* 0x000ea4000c101900 */
[----:B--2---:R-:W-:-:S05]  /*3f30*/  IADD3 R9, R19, R9, RZ ;  /* 0x0000000913097210 */ /* 0x004fca0007ffe0ff */
[----:B------:R0:W-:Y:S02]  /*3f40*/  ST.E desc[UR8][R16.64], R9 ;  /* 0x0000000910007985 */ /* 0x0001e4000c101908 */
.L_x_31:
[----:B------:R-:W-:Y:S05]  /*3f50*/  BSYNC B0 ;  /* 0x0000000000007941 */ /* 0x000fea0003800000 */
.L_x_30:
[----:B------:R1:W-:Y:S01]  /*3f60*/  ATOM.E.ADD.F16x2.RN.STRONG.GPU P0, RZ, desc[UR8][R16.64+0x4], R21 ;  /* 0x0000041510ff79a2 */ /* 0x0003e2000810e1c8 */
[----:B------:R-:W-:Y:S04]  /*3f70*/  BSSY B0, `(.L_x_34) ;  /* 0x000000f000007945 */ /* 0x000fe80003800000 */
[----:B-1----:R-:W-:Y:S05]  /*3f80*/  @P0 BRA `(.L_x_35) ;  /* 0x0000000000340947 */ /* 0x002fea0003800000 */
[----:B------:R-:W1:Y:S02]  /*3f90*/  QSPC.E.S P0, RZ, [R16+0x4] ;  /* 0x0000040010ff73aa */ /* 0x000e640000000500 */
[----:B-1----:R-:W-:Y:S05]  /*3fa0*/  @!P0 BRA `(.L_x_36) ;  /* 0x0000000000208947 */ /* 0x002fea0003800000 */
[----:B------:R-:W-:-:S04]  /*3fb0*/  MOV R10, R16 ;  /* 0x00000010000a7202 */ /* 0x000fc80000000f00 */
[----:B0-----:R-:W-:-:S07]  /*3fc0*/  MOV R9, R10 ;  /* 0x0000000a00097202 */ /* 0x001fce0000000f00 */
.L_x_37:
[----:B------:R-:W0:Y:S02]  /*3fd0*/  LDS R10, [R9+0x4] ;  /* 0x00000400090a7984 */ /* 0x000e240000000800 */
[----:B0-----:R-:W-:-:S06]  /*3fe0*/  HADD2 R11, R10, R21 ;  /* 0x000000150a0b7230 */ /* 0x001fcc0000000000 */
[----:B------:R-:W0:Y:S02]  /*3ff0*/  ATOMS.CAST.SPIN R11, [R9+0x4], R10, R11 ;  /* 0x0000040a090b738d */ /* 0x000e24000180000b */
[----:B0-----:R-:W-:-:S13]  /*4000*/  ISETP.EQ.U32.AND P0, PT, R11, 0x1, PT ;  /* 0x000000010b00780c */ /* 0x001fda0003f02070 */
[----:B------:R-:W-:Y:S05]  /*4010*/  @!P0 BRA `(.L_x_37) ;  /* 0xfffffffc00ec8947 */ /* 0x000fea000383ffff */
[----:B------:R-:W-:Y:S05]  /*4020*/  BRA `(.L_x_35) ;  /* 0x00000000000c7947 */ /* 0x000fea0003800000 */
.L_x_36:
[----:B0-----:R-:W2:Y:S02]  /*4030*/  LD.E R9, desc[UR8][R16.64+0x4] ;  /* 0x0000040810097980 */ /* 0x001ea4000c101900 */
[----:B--2---:R-:W-:-:S05]  /*4040*/  IADD3 R9, R21, R9, RZ ;  /* 0x0000000915097210 */ /* 0x004fca0007ffe0ff */
[----:B------:R1:W-:Y:S02]  /*4050*/  ST.E desc[UR8][R16.64+0x4], R9 ;  /* 0x0000040910007985 */ /* 0x0003e4000c101908 */
.L_x_35:
[----:B------:R-:W-:Y:S05]  /*4060*/  BSYNC B0 ;  /* 0x0000000000007941 */ /* 0x000fea0003800000 */
.L_x_34:
[----:B------:R-:W-:Y:S05]  /*4070*/  @!P1 EXIT ;  /* 0x000000000000994d */ /* 0x000fea0003800000 */
[----:B------:R-:W-:Y:S01]  /*4080*/  HADD2 R3, R3.H0_H0, R3.H1_H1 ;  /* 0x3000000303037230 */ /* 0x000fe20000000800 */
[----:B01----:R-:W-:Y:S01]  /*4090*/  MOV R9, UR6 ;  /* 0x0000000600097c02 */ /* 0x003fe20008000f00 */
[----:B------:R-:W-:-:S04]  /*40a0*/  HADD2 R2, R2.H0_H0, R2.H1_H1 ;  /* 0x3000000202027230 */ /* 0x000fc80000000800 */
[----:B------:R-:W-:Y:S01]  /*40b0*/  IMAD.WIDE R16, R9, 0x2, R16 ;  /* 0x0000000209107825 */ /* 0x000fe200078e0210 */
[----:B------:R-:W-:-:S05]  /*40c0*/  PRMT R3, R3, 0x5410, R2 ;  /* 0x0000541003037816 */ /* 0x000fca0000000002 */
[----:B------:R-:W-:-:S05]  /*40d0*/  HMUL2 R9, R3, R52.H0_H0 ;  /* 0x2000003403097232 */ /* 0x000fca0000000000 */
[----:B------:R0:W-:Y:S01]  /*40e0*/  ATOM.E.ADD.F16x2.RN.STRONG.GPU P0, RZ, desc[UR8][R16.64], R9 ;  /* 0x0000000910ff79a2 */ /* 0x0001e2000810e1c8 */
[----:B------:R-:W-:Y:S01]  /*40f0*/  HADD2 R0, R0.H0_H0, R0.H1_H1 ;  /* 0x3000000000007230 */ /* 0x000fe20000000800 */
[----:B------:R-:W-:Y:S01]  /*4100*/  BSSY B0, `(.L_x_38) ;  /* 0x0000012000007945 */ /* 0x000fe20003800000 */
[----:B------:R-:W-:-:S05]  /*4110*/  HADD2 R13, R13.H0_H0, R13.H1_H1 ;  /* 0x3000000d0d0d7230 */ /* 0x000fca0000000800 */
[----:B------:R-:W-:-:S05]  /*4120*/  PRMT R0, R0, 0x5410, R13 ;  /* 0x0000541000007816 */ /* 0x000fca000000000d */
[----:B------:R-:W-:Y:S01]  /*4130*/  HMUL2 R11, R0, R52.H0_H0 ;  /* 0x20000034000b7232 */ /* 0x000fe20000000000 */
[----:B0-----:R-:W-:Y:S06]  /*4140*/  @P0 BRA `(.L_x_39) ;  /* 0x0000000000340947 */ /* 0x001fec0003800000 */
[----:B------:R-:W0:Y:S02]  /*4150*/  QSPC.E.S P0, RZ, [R16] ;  /* 0x0000000010ff73aa */ /* 0x000e240000000500 */
[----:B0-----:R-:W-:Y:S05]  /*4160*/  @!P0 BRA `(.L_x_40) ;  /* 0x0000000000208947 */ /* 0x001fea0003800000 */
[----:B------:R-:W-:-:S04]  /*4170*/  MOV R2, R16 ;  /* 0x0000001000027202 */ /* 0x000fc80000000f00 */
[----:B------:R-:W-:-:S07]  /*4180*/  MOV R0, R2 ;  /* 0x0000000200007202 */ /* 0x000fce0000000f00 */
.L_x_41:
[----:B------:R-:W0:Y:S02]  /*4190*/  LDS R2, [R0] ;  /* 0x0000000000027984 */ /* 0x000e240000000800 */
[----:B0-----:R-:W-:-:S10]  /*41a0*/  HFMA2.MMA R3, R2, 1, 1, R9 ;  /* 0x3c003c0002037835 */ /* 0x001fd40000000009 */
[----:B------:R-:W0:Y:S02]  /*41b0*/  ATOMS.CAST.SPIN R3, [R0], R2, R3 ;  /* 0x000000020003738d */ /* 0x000e240001800003 */
[----:B0-----:R-:W-:-:S13]  /*41c0*/  ISETP.EQ.U32.AND P0, PT, R3, 0x1, PT ;  /* 0x000000010300780c */ /* 0x001fda0003f02070 */
[----:B------:R-:W-:Y:S05]  /*41d0*/  @!P0 BRA `(.L_x_41) ;  /* 0xfffffffc00ec8947 */ /* 0x000fea000383ffff */
[----:B------:R-:W-:Y:S05]  /*41e0*/  BRA `(.L_x_39) ;  /* 0x00000000000c7947 */ /* 0x000fea0003800000 */
.L_x_40:
[----:B------:R-:W2:Y:S02]  /*41f0*/  LD.E R0, desc[UR8][R16.64] ;  /* 0x0000000810007980 */ /* 0x000ea4000c101900 */
[----:B--2---:R-:W-:-:S05]  /*4200*/  IADD3 R3, R9, R0, RZ ;  /* 0x0000000009037210 */ /* 0x004fca0007ffe0ff */
[----:B------:R0:W-:Y:S02]  /*4210*/  ST.E desc[UR8][R16.64], R3 ;  /* 0x0000000310007985 */ /* 0x0001e4000c101908 */
.L_x_39:
[----:B------:R-:W-:Y:S05]  /*4220*/  BSYNC B0 ;  /* 0x0000000000007941 */ /* 0x000fea0003800000 */
.L_x_38:
[----:B------:R1:W-:Y:S01]  /*4230*/  ATOM.E.ADD.F16x2.RN.STRONG.GPU P0, RZ, desc[UR8][R16.64+0x4], R11 ;  /* 0x0000040b10ff79a2 */ /* 0x0003e2000810e1c8 */
[----:B------:R-:W-:Y:S04]  /*4240*/  BSSY B0, `(.L_x_42) ;  /* 0x000000f000007945 */ /* 0x000fe80003800000 */
[----:B-1----:R-:W-:Y:S05]  /*4250*/  @P0 BRA `(.L_x_43) ;  /* 0x0000000000340947 */ /* 0x002fea0003800000 */
[----:B------:R-:W1:Y:S02]  /*4260*/  QSPC.E.S P0, RZ, [R16+0x4] ;  /* 0x0000040010ff73aa */ /* 0x000e640000000500 */
[----:B-1----:R-:W-:Y:S05]  /*4270*/  @!P0 BRA `(.L_x_44) ;  /* 0x0000000000208947 */ /* 0x002fea0003800000 */
[----:B------:R-:W-:-:S04]  /*4280*/  MOV R2, R16 ;  /* 0x0000001000027202 */ /* 0x000fc80000000f00 */
[----:B------:R-:W-:-:S07]  /*4290*/  MOV R0, R2 ;  /* 0x0000000200007202 */ /* 0x000fce0000000f00 */
.L_x_45:
[----:B------:R-:W0:Y:S02]  /*42a0*/  LDS R2, [R0+0x4] ;  /* 0x0000040000027984 */ /* 0x000e240000000800 */
[----:B0-----:R-:W-:-:S06]  /*42b0*/  HADD2 R3, R2, R11 ;  /* 0x0000000b02037230 */ /* 0x001fcc0000000000 */
[----:B------:R-:W0:Y:S02]  /*42c0*/  ATOMS.CAST.SPIN R3, [R0+0x4], R2, R3 ;  /* 0x000004020003738d */ /* 0x000e240001800003 */
[----:B0-----:R-:W-:-:S13]  /*42d0*/  ISETP.EQ.U32.AND P0, PT, R3, 0x1, PT ;  /* 0x000000010300780c */ /* 0x001fda0003f02070 */
[----:B------:R-:W-:Y:S05]  /*42e0*/  @!P0 BRA `(.L_x_45) ;  /* 0xfffffffc00ec8947 */ /* 0x000fea000383ffff */
[----:B------:R-:W-:Y:S05]  /*42f0*/  BRA `(.L_x_43) ;  /* 0x00000000000c7947 */ /* 0x000fea0003800000 */
.L_x_44:
[----:B------:R-:W0:Y:S02]  /*4300*/  LD.E R0, desc[UR8][R16.64+0x4] ;  /* 0x0000040810007980 */ /* 0x000e24000c101900 */
[----:B0-----:R-:W-:-:S05]  /*4310*/  IADD3 R3, R11, R0, RZ ;  /* 0x000000000b037210 */ /* 0x001fca0007ffe0ff */
[----:B------:R1:W-:Y:S02]  /*4320*/  ST.E desc[UR8][R16.64+0x4], R3 ;  /* 0x0000040310007985 */ /* 0x0003e4000c101908 */
.L_x_43:
[----:B------:R-:W-:Y:S05]  /*4330*/  BSYNC B0 ;  /* 0x0000000000007941 */ /* 0x000fea0003800000 */
.L_x_42:
[----:B------:R-:W-:-:S13]  /*4340*/  ISETP.NE.AND P0, PT, R56, 0x2, PT ;  /* 0x000000023800780c */ /* 0x000fda0003f05270 */
        /* <DEDUP_REMOVED lines=18> */
.L_x_49:
[----:B------:R-:W0:Y:S02]  /*4470*/  LDS R2, [R0] ;  /* 0x0000000000027984 */ /* 0x000e240000000800 */
[----:B0-----:R-:W-:-:S10]  /*4480*/  HFMA2.MMA R3, R2, 1, 1, R7 ;  /* 0x3c003c0002037835 */ /* 0x001fd40000000007 */
[----:B------:R-:W0:Y:S02]  /*4490*/  ATOMS.CAST.SPIN R3, [R0], R2, R3 ;  /* 0x000000020003738d */ /* 0x000e240001800003 */
[----:B0-----:R-:W-:-:S13]  /*44a0*/  ISETP.EQ.U32.AND P0, PT, R3, 0x1, PT ;  /* 0x000000010300780c */ /* 0x001fda0003f02070 */
[----:B------:R-:W-:Y:S05]  /*44b0*/  @!P0 BRA `(.L_x_49) ;  /* 0xfffffffc00ec8947 */ /* 0x000fea000383ffff */
[----:B------:R-:W-:Y:S05]  /*44c0*/  BRA `(.L_x_47) ;  /* 0x00000000000c7947 */ /* 0x000fea0003800000 */
.L_x_48:
[----:B------:R-:W2:Y:S02]  /*44d0*/  LD.E R0, desc[UR8][R16.64] ;  /* 0x0000000810007980 */ /* 0x000ea4000c101900 */
[----:B--2---:R-:W-:-:S05]  /*44e0*/  IADD3 R3, R7, R0, RZ ;  /* 0x0000000007037210 */ /* 0x004fca0007ffe0ff */
[----:B------:R0:W-:Y:S02]  /*44f0*/  ST.E desc[UR8][R16.64], R3 ;  /* 0x0000000310007985 */ /* 0x0001e4000c101908 */
.L_x_47:
[----:B------:R-:W-:Y:S05]  /*4500*/  BSYNC B0 ;  /* 0x0000000000007941 */ /* 0x000fea0003800000 */
.L_x_46:
[----:B------:R1:W-:Y:S01]  /*4510*/  ATOM.E.ADD.F16x2.RN.STRONG.GPU P0, RZ, desc[UR8][R16.64+0x4], R53 ;  /* 0x0000043510ff79a2 */ /* 0x0003e2000810e1c8 */
[----:B------:R-:W-:Y:S04]  /*4520*/  BSSY B0, `(.L_x_50) ;  /* 0x000000f000007945 */ /* 0x000fe80003800000 */
[----:B-1----:R-:W-:Y:S05]  /*4530*/  @P0 BRA `(.L_x_51) ;  /* 0x0000000000340947 */ /* 0x002fea0003800000 */
[----:B------:R-:W1:Y:S02]  /*4540*/  QSPC.E.S P0, RZ, [R16+0x4] ;  /* 0x0000040010ff73aa */ /* 0x000e640000000500 */
[----:B-1----:R-:W-:Y:S05]  /*4550*/  @!P0 BRA `(.L_x_52) ;  /* 0x0000000000208947 */ /* 0x002fea0003800000 */
[----:B------:R-:W-:-:S04]  /*4560*/  MOV R2, R16 ;  /* 0x0000001000027202 */ /* 0x000fc80000000f00 */
[----:B------:R-:W-:-:S07]  /*4570*/  MOV R0, R2 ;  /* 0x0000000200007202 */ /* 0x000fce0000000f00 */
.L_x_53:
[----:B------:R-:W0:Y:S02]  /*4580*/  LDS R2, [R0+0x4] ;  /* 0x0000040000027984 */ /* 0x000e240000000800 */
[----:B0-----:R-:W-:-:S06]  /*4590*/  HADD2 R3, R2, R53 ;  /* 0x0000003502037230 */ /* 0x001fcc0000000000 */
[----:B------:R-:W0:Y:S02]  /*45a0*/  ATOMS.CAST.SPIN R3, [R0+0x4], R2, R3 ;  /* 0x000004020003738d */ /* 0x000e240001800003 */
[----:B0-----:R-:W-:-:S13]  /*45b0*/  ISETP.EQ.U32.AND P0, PT, R3, 0x1, PT ;  /* 0x000000010300780c */ /* 0x001fda0003f02070 */
[----:B------:R-:W-:Y:S05]  /*45c0*/  @!P0 BRA `(.L_x_53) ;  /* 0xfffffffc00ec8947 */ /* 0x000fea000383ffff */
[----:B------:R-:W-:Y:S05]  /*45d0*/  BRA `(.L_x_51) ;  /* 0x00000000000c7947 */ /* 0x000fea0003800000 */
.L_x_52:
[----:B------:R-:W0:Y:S02]  /*45e0*/  LD.E R0, desc[UR8][R16.64+0x4] ;  /* 0x0000040810007980 */ /* 0x000e24000c101900 */
[----:B0-----:R-:W-:-:S05]  /*45f0*/  IADD3 R3, R53, R0, RZ ;  /* 0x0000000035037210 */ /* 0x001fca0007ffe0ff */
[----:B------:R1:W-:Y:S02]  /*4600*/  ST.E desc[UR8][R16.64+0x4], R3 ;  /* 0x0000040310007985 */ /* 0x0003e4000c101908 */
.L_x_51:
[----:B------:R-:W-:Y:S05]  /*4610*/  BSYNC B0 ;  /* 0x0000000000007941 */ /* 0x000fea0003800000 */
.L_x_50:
[----:B------:R-:W-:-:S13]  /*4620*/  ISETP.GE.AND P0, PT, R56, 0x4, PT ;  /* 0x000000043800780c */ /* 0x000fda0003f06270 */
        /* <DEDUP_REMOVED lines=18> */
.L_x_57:
[----:B------:R-:W0:Y:S02]  /*4750*/  LDS R2, [R0] ;  /* 0x0000000000027984 */ /* 0x000e240000000800 */
[----:B0-----:R-:W-:-:S10]  /*4760*/  HFMA2.MMA R3, R2, 1, 1, R5 ;  /* 0x3c003c0002037835 */ /* 0x001fd40000000005 */
[----:B------:R-:W0:Y:S02]  /*4770*/  ATOMS.CAST.SPIN R3, [R0], R2, R3 ;  /* 0x000000020003738d */ /* 0x000e240001800003 */
[----:B0-----:R-:W-:-:S13]  /*4780*/  ISETP.EQ.U32.AND P0, PT, R3, 0x1, PT ;  /* 0x000000010300780c */ /* 0x001fda0003f02070 */
[----:B------:R-:W-:Y:S05]  /*4790*/  @!P0 BRA `(.L_x_57) ;  /* 0xfffffffc00ec8947 */ /* 0x000fea000383ffff */
[----:B------:R-:W-:Y:S05]  /*47a0*/  BRA `(.L_x_55) ;  /* 0x00000000000c7947 */ /* 0x000fea0003800000 */
.L_x_56:
[----:B------:R-:W2:Y:S02]  /*47b0*/  LD.E R0, desc[UR8][R16.64] ;  /* 0x0000000810007980 */ /* 0x000ea4000c101900 */
[----:B--2---:R-:W-:-:S05]  /*47c0*/  IADD3 R3, R5, R0, RZ ;  /* 0x0000000005037210 */ /* 0x004fca0007ffe0ff */
[----:B------:R0:W-:Y:S02]  /*47d0*/  ST.E desc[UR8][R16.64], R3 ;  /* 0x0000000310007985 */ /* 0x0001e4000c101908 */
.L_x_55:
[----:B------:R-:W-:Y:S05]  /*47e0*/  BSYNC B0 ;  /* 0x0000000000007941 */ /* 0x000fea0003800000 */
.L_x_54:
[----:B------:R1:W-:Y:S02]  /*47f0*/  ATOM.E.ADD.F16x2.RN.STRONG.GPU P0, RZ, desc[UR8][R16.64+0x4], R15 ;  /* 0x0000040f10ff79a2 */ /* 0x0003e4000810e1c8 */
[----:B-1----:R-:W-:Y:S05]  /*4800*/  @P0 EXIT ;  /* 0x000000000000094d */ /* 0x002fea0003800000 */
[----:B------:R-:W1:Y:S02]  /*4810*/  QSPC.E.S P0, RZ, [R16+0x4] ;  /* 0x0000040010ff73aa */ /* 0x000e640000000500 */
[----:B-1----:R-:W-:Y:S05]  /*4820*/  @!P0 BRA `(.L_x_58) ;  /* 0x0000000000208947 */ /* 0x002fea0003800000 */
[----:B------:R-:W-:-:S04]  /*4830*/  MOV R2, R16 ;  /* 0x0000001000027202 */ /* 0x000fc80000000f00 */
[----:B------:R-:W-:-:S07]  /*4840*/  MOV R0, R2 ;  /* 0x0000000200007202 */ /* 0x000fce0000000f00 */
.L_x_59:
[----:B------:R-:W0:Y:S02]  /*4850*/  LDS R2, [R0+0x4] ;  /* 0x0000040000027984 */ /* 0x000e240000000800 */
[----:B0-----:R-:W-:-:S06]  /*4860*/  HADD2 R3, R2, R15 ;  /* 0x0000000f02037230 */ /* 0x001fcc0000000000 */
[----:B------:R-:W0:Y:S02]  /*4870*/  ATOMS.CAST.SPIN R3, [R0+0x4], R2, R3 ;  /* 0x000004020003738d */ /* 0x000e240001800003 */
[----:B0-----:R-:W-:-:S13]  /*4880*/  ISETP.EQ.U32.AND P0, PT, R3, 0x1, PT ;  /* 0x000000010300780c */ /* 0x001fda0003f02070 */
[----:B------:R-:W-:Y:S05]  /*4890*/  @!P0 BRA `(.L_x_59) ;  /* 0xfffffffc00ec8947 */ /* 0x000fea000383ffff */
[----:B------:R-:W-:Y:S05]  /*48a0*/  EXIT ;  /* 0x000000000000794d */ /* 0x000fea0003800000 */
.L_x_58:
[----:B------:R-:W0:Y:S02]  /*48b0*/  LD.E R0, desc[UR8][R16.64+0x4] ;  /* 0x0000040810007980 */ /* 0x000e24000c101900 */
[----:B0-----:R-:W-:-:S05]  /*48c0*/  IADD3 R3, R15, R0, RZ ;  /* 0x000000000f037210 */ /* 0x001fca0007ffe0ff */
[----:B------:R-:W-:Y:S01]  /*48d0*/  ST.E desc[UR8][R16.64+0x4], R3 ;  /* 0x0000040310007985 */ /* 0x000fe2000c101908 */
[----:B------:R-:W-:Y:S05]  /*48e0*/  EXIT ;  /* 0x000000000000794d */ /* 0x000fea0003800000 */
.L_x_60:
[----:B------:R-:W-:-:S00]  /*48f0*/  BRA `(.L_x_60) ;  /* 0xfffffffc00fc7947 */ /* 0x000fc0000383ffff */
[----:B------:R-:W-:-:S00]  /*4900*/  NOP ;  /* 0x0000000000007918 */ /* 0x000fc00000000000 */
[----:B------:R-:W-:-:S00]  /*4910*/  NOP ;  /* 0x0000000000007918 */ /* 0x000fc00000000000 */
[----:B------:R-:W-:-:S00]  /*4920*/  NOP ;  /* 0x0000000000007918 */ /* 0x000fc00000000000 */
[----:B------:R-:W-:-:S00]  /*4930*/  NOP ;  /* 0x0000000000007918 */ /* 0x000fc00000000000 */
[----:B------:R-:W-:-:S00]  /*4940*/  NOP ;  /* 0x0000000000007918 */ /* 0x000fc00000000000 */
[----:B------:R-:W-:-:S00]  /*4950*/  NOP ;  /* 0x0000000000007918 */ /* 0x000fc00000000000 */
[----:B------:R-:W-:-:S00]  /*4960*/  NOP ;  /* 0x0000000000007918 */ /* 0x000fc00000000000 */
[----:B------:R-:W-:-:S00]  /*4970*/  NOP ;  /* 0x0000000000007918 */ /* 0x000fc00000000000 */
.L_x_158:


//--------------------- .text._Z28gemm_half_q_half_gptq_kernelILi3ELb1ELb1EEvPK6__halfPKjS4_S2_PS0_iiiiiPKtibS2_i --------------------------
	.section	.text._Z28gemm_half_q_half_gptq_kernelILi3ELb1ELb1EEvPK6__halfPKjS4_S2_PS0_iiiiiPKtibS2_i,"ax",@progbits
	.align	128
        .global         _Z28gemm_half_q_half_gptq_kernelILi3ELb1ELb1EEvPK6__halfPKjS4_S2_PS0_iiiiiPKtibS2_i
        .type           _Z28gemm_half_q_half_gptq_kernelILi3ELb1ELb1EEvPK6__halfPKjS4_S2_PS0_iiiiiPKtibS2_i,@function
        .size           _Z28gemm_half_q_half_gptq_kernelILi3ELb1ELb1EEvPK6__halfPKjS4_S2_PS0_iiiiiPKtibS2_i,(.L_x_159 - _Z28gemm_half_q_half_gptq_kernelILi3ELb1ELb1EEvPK6__halfPKjS4_S2_PS0_iiiiiPKtibS2_i)
        .other          _Z28gemm_half_q_half_gptq_kernelILi3ELb1ELb1EEvPK6__halfPKjS4_S2_PS0_iiiiiPKtibS2_i,@"STO_CUDA_ENTRY STV_DEFAULT"
_Z28gemm_half_q_half_gptq_kernelILi3ELb1ELb1EEvPK6__halfPKjS4_S2_PS0_iiiiiPKtibS2_i:
.text._Z28gemm_half_q_half_gptq_kernelILi3ELb1ELb1EEvPK6__halfPKjS4_S2_PS0_iiiiiPKtibS2_i:
        /* <DEDUP_REMOVED lines=12> */
[----:B------:R-:W-:-:S02]  /*00c0*/  VIMNMX R34, R34, 0x3, PT ;  /* 0x0000000322227848 */ /* 0x000fc40003fe0100 */
[----:B------:R-:W-:Y:S01]  /*00d0*/  PRMT R32, RZ, 0x7610, R32 ;  /* 0x00007610ff207816 */ /* 0x000fe20000000020 */
[----:B------:R-:W0:Y:S01]  /*00e0*/  S2R R10, SR_CTAID.X ;  /* 0x00000000000a7919 */ /* 0x000e220000002500 */
[----:B------:R-:W-:Y:S02]  /*00f0*/  ISETP.GE.AND P1, PT, R34, 0x2, PT ;  /* 0x000000022200780c */ /* 0x000fe40003f26270 */
[----:B------:R-:W-:Y:S01]  /*0100*/  PRMT R31, RZ, 0x7610, R31 ;  /* 0x00007610ff1f7816 */ /* 0x000fe2000000001f */
[----:B-1----:R-:W-:Y:S01]  /*0110*/  USHF.L.U32 UR10, UR12, 0x7, URZ ;  /* 0x000000070c0a7899 */ /* 0x002fe2000800063f */
[----:B----4-:R-:W-:-:S13]  /*0120*/  R2UR UR11, R4 ;  /* 0x00000000040b72ca */ /* 0x010fda00000e0000 */
[----:B------:R-:W-:Y:S01]  /*0130*/  MOV R9, UR11 ;  /* 0x0000000b00097c02 */ /* 0x000fe20008000f00 */
[----:B0-23--:R-:W-:Y:S06]  /*0140*/  @!P1 BRA `(.L_x_61) ;  /* 0x00000000003c9947 */ /* 0x00dfec0003800000 */
[----:B------:R-:W0:Y:S01]  /*0150*/  LDC R5, c[0x0][0x268] ;  /* 0x00009a00ff057b82 */ /* 0x000e220000000800 */
[----:B------:R-:W-:-:S07]  /*0160*/  ISETP.NE.AND P0, PT, R34, 0x2, PT ;  /* 0x000000022200780c */ /* 0x000fce0003f05270 */
[----:B------:R-:W1:Y:S01]  /*0170*/  LDC.64 R12, c[0x0][0x260] ;  /* 0x00009800ff0c7b82 */ /* 0x000e620000000a00 */
[----:B0-----:R-:W-:Y:S02]  /*0180*/  SHF.R.S32.HI R4, RZ, 0x1f, R5 ;  /* 0x0000001fff047819 */ /* 0x001fe40000011405 */
[C---:B------:R-:W-:Y:S02]  /*0190*/  SHF.L.U32 R7, R5.reuse, 0x1, RZ ;  /* 0x0000000105077819 */ /* 0x040fe400000006ff */
[----:B------:R-:W-:Y:S02]  /*01a0*/  SHF.L.U64.HI R8, R5, 0x1, R4 ;  /* 0x0000000105087819 */ /* 0x000fe40000010204 */
[----:B-1----:R-:W-:-:S04]  /*01b0*/  IADD3 R4, P2, R7, R12, RZ ;  /* 0x0000000c07047210 */ /* 0x002fc80007f5e0ff */
[----:B------:R-:W-:Y:S02]  /*01c0*/  IADD3.X R5, R8, R13, RZ, P2, !PT ;  /* 0x0000000d08057210 */ /* 0x000fe400017fe4ff */
[----:B------:R-:W-:-:S03]  /*01d0*/  @P0 IADD3 R6, P2, R4, R7, RZ ;  /* 0x0000000704060210 */ /* 0x000fc60007f5e0ff */
[----:B------:R-:W2:Y:S01]  /*01e0*/  LDG.E.U16 R31, desc[UR8][R4.64] ;  /* 0x00000008041f7981 */ /* 0x000ea2000c1e1500 */
[----:B------:R-:W-:-:S05]  /*01f0*/  @P0 IADD3.X R7, R5, R8, RZ, P2, !PT ;  /* 0x0000000805070210 */ /* 0x000fca00017fe4ff */
[----:B------:R-:W3:Y:S01]  /*0200*/  @P0 LDG.E.U16 R32, desc[UR8][R6.64] ;  /* 0x0000000806200981 */ /* 0x000ee2000c1e1500 */
[----:B--2---:R-:W-:-:S04]  /*0210*/  LOP3.LUT R9, R31, UR11, RZ, 0xfc, !PT ;  /* 0x0000000b1f097c12 */ /* 0x004fc8000f8efcff */
[----:B---3--:R-:W-:-:S04]  /*0220*/  @P0 LOP3.LUT R8, R32, R9, RZ, 0xfc, !PT ;  /* 0x0000000920080212 */ /* 0x008fc800078efcff */
[----:B------:R-:W-:-:S07]  /*0230*/  @P0 PRMT R9, R8, 0x7610, R9 ;  /* 0x0000761008090816 */ /* 0x000fce0000000009 */
.L_x_61:
[----:B------:R-:W-:Y:S02]  /*0240*/  PRMT R4, R9, 0x9910, RZ ;  /* 0x0000991009047816 */ /* 0x000fe400000000ff */
[----:B------:R-:W-:Y:S02]  /*0250*/  MOV R6, UR10 ;  /* 0x0000000a00067c02 */ /* 0x000fe40008000f00 */
[----:B------:R-:W-:Y:S02]  /*0260*/  ISETP.NE.AND P0, PT, R4, RZ, PT ;  /* 0x000000ff0400720c */ /* 0x000fe40003f05270 */
[----:B------:R-:W-:-:S04]  /*0270*/  VIADDMNMX R6, R6, 0x80, R3, PT ;  /* 0x0000008006067846 */ /* 0x000fc80003800103 */
[----:B------:R-:W-:-:S07]  /*0280*/  R2UR UR7, R6 ;  /* 0x00000000060772ca */ /* 0x000fce00000e0000 */
[----:B------:R-:W-:Y:S08]  /*0290*/  @!P0 EXIT ;  /* 0x000000000000894d */ /* 0x000ff00003800000 */
[----:B------:R-:W-:Y:S01]  /*02a0*/  IADD3 R4, R2, UR10, RZ ;  /* 0x0000000a02047c10 */ /* 0x000fe2000fffe0ff */
[----:B------:R-:W-:Y:S01]  /*02b0*/  BSSY B0, `(.L_x_62) ;  /* 0x000006d000007945 */ /* 0x000fe20003800000 */
[----:B------:R-:W-:Y:S02]  /*02c0*/  SHF.L.U32 R5, R10, 0x9, RZ ;  /* 0x000000090a057819 */ /* 0x000fe400000006ff */
[----:B------:R-:W-:Y:S02]  /*02d0*/  ISETP.GE.AND P0, PT, R4, UR7, PT ;  /* 0x0000000704007c0c */ /* 0x000fe4000bf06270 */
[----:B------:R-:W-:-:S11]  /*02e0*/  LEA R33, R2, R5, 0x2 ;  /* 0x0000000502217211 */ /* 0x000fd600078e10ff */
[----:B------:R-:W-:Y:S05]  /*02f0*/  @P0 BRA `(.L_x_63) ;  /* 0x0000000400a00947 */ /* 0x000fea0003800000 */
[----:B------:R-:W-:Y:S01]  /*0300*/  ULDC.64 UR4, c[0x0][0x250] ;  /* 0x0000940000047ab9 */ /* 0x000fe20000000a00 */
[----:B------:R-:W-:Y:S02]  /*0310*/  SHF.R.S32.HI R7, RZ, 0x1f, R4 ;  /* 0x0000001fff077819 */ /* 0x000fe40000011404 */
[----:B------:R-:W-:-:S04]  /*0320*/  ISETP.NE.U32.AND P0, PT, RZ, UR4, PT ;  /* 0x00000004ff007c0c */ /* 0x000fc8000bf05070 */
[----:B------:R-:W-:-:S13]  /*0330*/  ISETP.NE.AND.EX P0, PT, RZ, UR5, PT, P0 ;  /* 0x00000005ff007c0c */ /* 0x000fda000bf05300 */
[----:B------:R-:W-:Y:S05]  /*0340*/  @!P0 BRA `(.L_x_64) ;  /* 0x0000000000d08947 */ /* 0x000fea0003800000 */
[----:B------:R-:W-:Y:S01]  /*0350*/  LEA R8, P0, R4, UR4, 0x1 ;  /* 0x0000000404087c11 */ /* 0x000fe2000f8008ff */
[----:B------:R-:W-:-:S03]  /*0360*/  ULDC.64 UR14, c[0x0][0x210] ;  /* 0x00008400000e7ab9 */ /* 0x000fc60000000a00 */
[----:B------:R-:W-:-:S05]  /*0370*/  LEA.HI.X R9, R4, UR5, R7, 0x1, P0 ;  /* 0x0000000504097c11 */ /* 0x000fca00080f0c07 */
[----:B------:R-:W2:Y:S01]  /*0380*/  LDG.E.U16.CONSTANT R8, desc[UR8][R8.64] ;  /* 0x0000000808087981 */ /* 0x000ea2000c1e9500 */
[----:B------:R-:W0:Y:S01]  /*0390*/  S2UR UR5, SR_CgaCtaId ;  /* 0x00000000000579c3 */ /* 0x000e220000008800 */
[----:B------:R-:W-:Y:S01]  /*03a0*/  IMAD R4, R0, R3, RZ ;  /* 0x0000000300047224 */ /* 0x000fe200078e02ff */
[----:B------:R-:W-:Y:S01]  /*03b0*/  ISETP.GT.AND P2, PT, R34, 0x3, PT ;  /* 0x000000032200780c */ /* 0x000fe20003f44270 */
[----:B------:R-:W-:Y:S01]  /*03c0*/  UMOV UR4, 0x400 ;  /* 0x0000040000047882 */ /* 0x000fe20000000000 */
[----:B------:R-:W-:Y:S01]  /*03d0*/  HFMA2.MMA R15, -RZ, RZ, 0, 0 ;  /* 0x00000000ff0f7435 */ /* 0x000fe200000001ff */
[----:B------:R-:W-:Y:S01]  /*03e0*/  IMAD R7, R4, 0x3, RZ ;  /* 0x0000000304077824 */ /* 0x000fe200078e02ff */
[----:B0-----:R-:W-:-:S04]  /*03f0*/  ULEA UR4, UR5, UR4, 0x18 ;  /* 0x0000000405047291 */ /* 0x001fc8000f8ec03f */
[----:B--2---:R-:W-:-:S04]  /*0400*/  IADD3 R4, P0, R8, R7, RZ ;  /* 0x0000000708047210 */ /* 0x004fc80007f1e0ff */
[----:B------:R-:W-:Y:S02]  /*0410*/  LEA.HI.X.SX32 R7, R7, RZ, 0x1, P0 ;  /* 0x000000ff07077211 */ /* 0x000fe400000f0eff */
[----:B------:R-:W-:-:S04]  /*0420*/  LEA R6, P0, R4, UR14, 0x1 ;  /* 0x0000000e04067c11 */ /* 0x000fc8000f8008ff */
[----:B------:R-:W-:Y:S02]  /*0430*/  LEA.HI.X R7, R4, UR15, R7, 0x1, P0 ;  /* 0x0000000f04077c11 */ /* 0x000fe400080f0c07 */
[----:B------:R-:W-:Y:S02]  /*0440*/  LEA R4, R2, UR4, 0x1 ;  /* 0x0000000402047c11 */ /* 0x000fe4000f8e08ff */
[----:B------:R-:W-:Y:S01]  /*0450*/  PLOP3.LUT P0, PT, PT, PT, PT, 0x80, 0x0 ;  /* 0x000000000000781c */ /* 0x000fe20003f0f070 */
[----:B------:R-:W-:-:S12]  /*0460*/  @!P2 BRA `(.L_x_65) ;  /* 0x000000000048a947 */ /* 0x000fd80003800000 */
[----:B------:R-:W-:Y:S01]  /*0470*/  PLOP3.LUT P0, PT, PT, PT, PT, 0x8, 0x0 ;  /* 0x000000000000781c */ /* 0x000fe20003f0e170 */
[----:B------:R-:W-:-:S12]  /*0480*/  VIADD R14, R34, 0xfffffffd ;  /* 0xfffffffd220e7836 */ /* 0x000fd80000000000 */
.L_x_66:
        /* <DEDUP_REMOVED lines=16> */
.L_x_65:
        /* <DEDUP_REMOVED lines=16> */
.L_x_64:
[----:B------:R-:W0:Y:S01]  /*0690*/  S2UR UR5, SR_CgaCtaId ;  /* 0x00000000000579c3 */ /* 0x000e220000008800 */
[----:B------:R-:W-:Y:S01]  /*06a0*/  IMAD R6, R0, R3, RZ ;  /* 0x0000000300067224 */ /* 0x000fe200078e02ff */
[----:B------:R-:W-:Y:S01]  /*06b0*/  ISETP.GT.AND P2, PT, R34, 0x3, PT ;  /* 0x000000032200780c */ /* 0x000fe20003f44270 */
[----:B------:R-:W-:Y:S01]  /*06c0*/  UMOV UR4, 0x400 ;  /* 0x0000040000047882 */ /* 0x000fe20000000000 */
[----:B------:R-:W-:Y:S01]  /*06d0*/  ULDC.64 UR14, c[0x0][0x210] ;  /* 0x00008400000e7ab9 */ /* 0x000fe20000000a00 */
[----:B------:R-:W-:Y:S01]  /*06e0*/  IMAD R6, R6, 0x3, RZ ;  /* 0x0000000306067824 */ /* 0x000fe200078e02ff */
[----:B------:R-:W-:-:S04]  /*06f0*/  HFMA2.MMA R15, -RZ, RZ, 0, 0 ;  /* 0x00000000ff0f7435 */ /* 0x000fc800000001ff */
        /* <DEDUP_REMOVED lines=10> */
.L_x_68:
        /* <DEDUP_REMOVED lines=14> */
[----:B0-----:R-:W-:Y:S01]  /*0880*/  VIADD R4, R4, 0x400 ;  /* 0x0000040004047836 */ /* 0x001fe20000000000 */
[----:B------:R-:W-:Y:S06]  /*0890*/  @!P2 BRA `(.L_x_68) ;  /* 0xfffffffc00c0a947 */ /* 0x000fec000383ffff */
.L_x_67:
        /* <DEDUP_REMOVED lines=14> */
.L_x_63:
[----:B------:R-:W-:Y:S05]  /*0980*/  BSYNC B0 ;  /* 0x0000000000007941 */ /* 0x000fea0003800000 */
.L_x_62:
        /* <DEDUP_REMOVED lines=8> */
[----:B-1----:R-:W0:Y:S01]  /*0a10*/  LDC.64 R6, c[0x0][0x230] ;  /* 0x00008c00ff067b82 */ /* 0x002e220000000a00 */
[----:B------:R-:W-:Y:S01]  /*0a20*/  ISETP.GT.AND P2, PT, R34, 0x3, PT ;  /* 0x000000032200780c */ /* 0x000fe20003f44270 */
[----:B------:R-:W-:Y:S01]  /*0a30*/  IMAD R0, R0, UR6, RZ ;  /* 0x0000000600007c24 */ /* 0x000fe2000f8e02ff */
[----:B------:R-:W-:Y:S01]  /*0a40*/  HFMA2.MMA R11, -RZ, RZ, 0, 0 ;  /* 0x00000000ff0b7435 */ /* 0x000fe200000001ff */
[----:B------:R-:W-:Y:S02]  /*0a50*/  PLOP3.LUT P0, PT, PT, PT, PT, 0x80, 0x0 ;  /* 0x000000000000781c */ /* 0x000fe40003f0f070 */
[----:B------:R-:W-:-:S05]  /*0a60*/  IMAD R5, R0, 0x3, R5 ;  /* 0x0000000300057824 */ /* 0x000fca00078e0205 */
[----:B------:R-:W-:-:S05]  /*0a70*/  LEA R5, R2, R5, 0x2 ;  /* 0x0000000502057211 */ /* 0x000fca00078e10ff */
[----:B0-----:R-:W-:Y:S01]  /*0a80*/  IMAD.WIDE R2, R5, 0x2, R6 ;  /* 0x0000000205027825 */ /* 0x001fe200078e0206 */
[----:B------:R-:W-:Y:S06]  /*0a90*/  @!P2 BRA `(.L_x_70) ;  /* 0x000000000044a947 */ /* 0x000fec0003800000 */
[----:B------:R-:W-:Y:S02]  /*0aa0*/  PLOP3.LUT P0, PT, PT, PT, PT, 0x8, 0x0 ;  /* 0x000000000000781c */ /* 0x000fe40003f0e170 */
[----:B------:R-:W-:-:S11]  /*0ab0*/  IADD3 R0, R34, -0x3, RZ ;  /* 0xfffffffd22007810 */ /* 0x000fd60007ffe0ff */
.L_x_71:
[----:B-1----:R-:W-:Y:S01]  /*0ac0*/  MOV R5, UR6 ;  /* 0x0000000600057c02 */ /* 0x002fe20008000f00 */
[----:B------:R-:W-:Y:S01]  /*0ad0*/  IMAD.U32 R9, RZ, RZ, UR6 ;  /* 0x00000006ff097e24 */ /* 0x000fe2000f8e00ff */
[----:B------:R-:W-:Y:S01]  /*0ae0*/  MOV R7, UR6 ;  /* 0x0000000600077c02 */ /* 0x000fe20008000f00 */
[----:B------:R0:W-:Y:S01]  /*0af0*/  STG.E.64 desc[UR8][R2.64], RZ ;  /* 0x000000ff02007986 */ /* 0x0001e2000c101b08 */
[----:B------:R-:W-:Y:S01]  /*0b00*/  IADD3 R11, R11, 0x4, RZ ;  /* 0x000000040b0b7810 */ /* 0x000fe20007ffe0ff */
[----:B------:R-:W-:Y:S01]  /*0b10*/  IMAD.WIDE R4, R5, 0x2, R2 ;  /* 0x0000000205047825 */ /* 0x000fe200078e0202 */
[----:B------:R-:W-:Y:S02]  /*0b20*/  MOV R13, UR6 ;  /* 0x00000006000d7c02 */ /* 0x000fe40008000f00 */
[----:B------:R-:W-:Y:S02]  /*0b30*/  ISETP.GE.AND P2, PT, R11, R0, PT ;  /* 0x000000000b00720c */ /* 0x000fe40003f46270 */
[----:B------:R1:W-:Y:S01]  /*0b40*/  STG.E.64 desc[UR8][R4.64], RZ ;  /* 0x000000ff04007986 */ /* 0x0003e2000c101b08 */
[----:B------:R-:W-:-:S05]  /*0b50*/  IMAD.WIDE R6, R7, 0x2, R4 ;  /* 0x0000000207067825 */ /* 0x000fca00078e0204 */
[----:B------:R1:W-:Y:S01]  /*0b60*/  STG.E.64 desc[UR8][R6.64], RZ ;  /* 0x000000ff06007986 */ /* 0x0003e2000c101b08 */
[----:B------:R-:W-:-:S05]  /*0b70*/  IMAD.WIDE R8, R9, 0x2, R6 ;  /* 0x0000000209087825 */ /* 0x000fca00078e0206 */
[----:B------:R1:W-:Y:S01]  /*0b80*/  STG.E.64 desc[UR8][R8.64], RZ ;  /* 0x000000ff08007986 */ /* 0x0003e2000c101b08 */
[----:B0-----:R-:W-:Y:S01]  /*0b90*/  IMAD.WIDE R2, R13, 0x2, R8 ;  /* 0x000000020d027825 */ /* 0x001fe200078e0208 */
[----:B------:R-:W-:Y:S06]  /*0ba0*/  @!P2 BRA `(.L_x_71) ;  /* 0xfffffffc00c4a947 */ /* 0x000fec000383ffff */
.L_x_70:
        /* <DEDUP_REMOVED lines=12> */
.L_x_69:
[----:B------:R-:W-:Y:S02]  /*0c70*/  ULDC UR5, c[0x0][0x248] ;  /* 0x0000920000057ab9 */ /* 0x000fe40000000800 */
[----:B------:R-:W-:Y:S01]  /*0c80*/  MOV R0, UR5 ;  /* 0x0000000500007c02 */ /* 0x000fe20008000f00 */
[----:B------:R-:W-:-:S03]  /*0c90*/  ULOP3.LUT UR4, UR10, UR5, URZ, 0x3c, !UPT ;  /* 0x000000050a047292 */ /* 0x000fc6000f8e3c3f */
[----:B--2---:R-:W-:Y:S01]  /*0ca0*/  IABS R5, R0 ;  /* 0x0000000000057213 */ /* 0x004fe20000000000 */
[----:B------:R-:W-:Y:S02]  /*0cb0*/  BAR.SYNC.DEFER_BLOCKING 0x0 ;  /* 0x0000000000007b1d */ /* 0x000fe40000010000 */
[----:B------:R-:W-:-:S04]  /*0cc0*/  ISETP.LE.AND P2, PT, RZ, UR4, PT ;  /* 0x00000004ff007c0c */ /* 0x000fc8000bf43270 */
[----:B------:R-:W2:Y:S08]  /*0cd0*/  I2F.RP R0, R5 ;  /* 0x0000000500007306 */ /* 0x000eb00000209400 */
[----:B--2---:R-:W2:Y:S02]  /*0ce0*/  MUFU.RCP R0, R0 ;  /* 0x0000000000007308 */ /* 0x004ea40000001000 */
[----:B--2---:R-:W-:-:S06]  /*0cf0*/  IADD3 R2, R0, 0xffffffe, RZ ;  /* 0x0ffffffe00027810 */ /* 0x004fcc0007ffe0ff */
[----:B0-----:R0:W1:Y:S02]  /*0d00*/  F2I.FTZ.U32.TRUNC.NTZ R3, R2 ;  /* 0x0000000200037305 */ /* 0x001064000021f000 */
[----:B0-----:R-:W-:Y:S01]  /*0d10*/  MOV R2, RZ ;  /* 0x000000ff00027202 */ /* 0x001fe20000000f00 */
[----:B-1----:R-:W-:-:S04]  /*0d20*/  IMAD.MOV R4, RZ, RZ, -R3 ;  /* 0x000000ffff047224 */ /* 0x002fc800078e0a03 */
        /* <DEDUP_REMOVED lines=32> */
[----:B------:R-:W-:Y:S02]  /*0f30*/  CS2R R10, SRZ ;  /* 0x00000000000a7805 */ /* 0x000fe4000001ff00 */
[----:B------:R-:W-:-:S02]  /*0f40*/  LOP3.LUT R0, R0, 0x10, RZ, 0xc0, !PT ;  /* 0x0000001000007812 */ /* 0x000fc400078ec0ff */
[----:B------:R-:W-:Y:S02]  /*0f50*/  MOV R12, RZ ;  /* 0x000000ff000c7202 */ /* 0x000fe40000000f00 */
[----:B------:R-:W-:Y:S02]  /*0f60*/  PLOP3.LUT P0, PT, PT, PT, UP0, 0x80, 0x0 ;  /* 0x000000000000781c */ /* 0x000fe40003f0f008 */
[----:B--2---:R-:W-:-:S04]  /*0f70*/  SHF.R.U32.HI R0, RZ, R0, R3 ;  /* 0x00000000ff007219 */ /* 0x004fc80000011603 */
[--C-:B------:R-:W-:Y:S02]  /*0f80*/  SHF.R.U32.HI R2, RZ, 0x4, R0.reuse ;  /* 0x00000004ff027819 */ /* 0x100fe40000011600 */
[----:B------:R-:W-:Y:S02]  /*0f90*/  LOP3.LUT R13, R0, 0xf, RZ, 0xc0, !PT ;  /* 0x0000000f000d7812 */ /* 0x000fe400078ec0ff */
[----:B------:R-:W-:Y:S02]  /*0fa0*/  LOP3.LUT R14, R2, 0xf, RZ, 0xc0, !PT ;  /* 0x0000000f020e7812 */ /* 0x000fe400078ec0ff */
[--C-:B------:R-:W-:Y:S01]  /*0fb0*/  SHF.R.U32.HI R2, RZ, 0x8, R0.reuse ;  /* 0x00000008ff027819 */ /* 0x100fe20000011600 */
[----:B------:R-:W-:Y:S01]  /*0fc0*/  VIADD R3, R13, 0x1 ;  /* 0x000000010d037836 */ /* 0x000fe20000000000 */
[----:B------:R-:W-:Y:S02]  /*0fd0*/  SHF.R.U32.HI R0, RZ, 0xc, R0 ;  /* 0x0000000cff007819 */ /* 0x000fe40000011600 */
[----:B------:R-:W-:-:S02]  /*0fe0*/  LOP3.LUT R15, R2, 0xf, RZ, 0xc0, !PT ;  /* 0x0000000f020f7812 */ /* 0x000fc400078ec0ff */
[----:B------:R-:W-:Y:S01]  /*0ff0*/  LOP3.LUT R16, R0, 0xf, RZ, 0xc0, !PT ;  /* 0x0000000f00107812 */ /* 0x000fe200078ec0ff */
[----:B------:R-:W1:Y:S01]  /*1000*/  I2F.F16 R3, R3 ;  /* 0x0000000300037306 */ /* 0x000e620000200c00 */
[----:B------:R-:W-:Y:S01]  /*1010*/  IADD3 R7, R15, 0x1, RZ ;  /* 0x000000010f077810 */ /* 0x000fe20007ffe0ff */
[----:B------:R-:W-:Y:S01]  /*1020*/  HFMA2.MMA R0, -RZ, RZ, 0, 0 ;  /* 0x00000000ff007435 */ /* 0x000fe200000001ff */
[----:B0-----:R-:W-:Y:S02]  /*1030*/  IADD3 R4, R14, 0x1, RZ ;  /* 0x000000010e047810 */ /* 0x001fe40007ffe0ff */
[----:B------:R-:W-:Y:S02]  /*1040*/  IADD3 R8, R16, 0x1, RZ ;  /* 0x0000000110087810 */ /* 0x000fe40007ffe0ff */
[----:B------:R-:W-:Y:S01]  /*1050*/  IADD3 R14, R14, 0xe401, RZ ;  /* 0x0000e4010e0e7810 */ /* 0x000fe20007ffe0ff */
[----:B------:R-:W0:Y:S01]  /*1060*/  I2F.F16 R5, R4 ;  /* 0x0000000400057306 */ /* 0x000e220000200c00 */
[----:B------:R-:W-:-:S02]  /*1070*/  IADD3 R13, R13, 0xe401, RZ ;  /* 0x0000e4010d0d7810 */ /* 0x000fc40007ffe0ff */
[----:B------:R-:W-:Y:S02]  /*1080*/  IADD3 R15, R15, 0xe401, RZ ;  /* 0x0000e4010f0f7810 */ /* 0x000fe40007ffe0ff */
[----:B------:R-:W-:Y:S01]  /*1090*/  IADD3 R16, R16, 0xe401, RZ ;  /* 0x0000e40110107810 */ /* 0x000fe20007ffe0ff */
[----:B-1----:R-:W-:Y:S02]  /*10a0*/  HADD2 R23, R6.H0_H0, -R3.H0_H0 ;  /* 0xa000000306177230 */ /* 0x002fe40000000800 */
[----:B------:R-:W1:Y:S01]  /*10b0*/  I2F.F16 R7, R7 ;  /* 0x0000000700077306 */ /* 0x000e620000200c00 */
[----:B------:R-:W-:Y:S02]  /*10c0*/  PRMT R22, R14, 0x5410, R14 ;  /* 0x000054100e167816 */ /* 0x000fe4000000000e */
[----:B------:R-:W-:Y:S02]  /*10d0*/  CS2R R2, SRZ ;  /* 0x0000000000027805 */ /* 0x000fe4000001ff00 */
[----:B---3--:R-:W-:-:S02]  /*10e0*/  PRMT R27, R17, 0x5410, R17 ;  /* 0x00005410111b7816 */ /* 0x008fc40000000011 */
[----:B------:R-:W-:Y:S01]  /*10f0*/  PRMT R28, R17, 0x7632, R17 ;  /* 0x00007632111c7816 */ /* 0x000fe20000000011 */
[C---:B0-----:R-:W-:Y:S01]  /*1100*/  HADD2 R21, R6.reuse.H0_H0, -R5.H0_H0 ;  /* 0xa000000506157230 */ /* 0x041fe20000000800 */
[----:B------:R-:W0:Y:S01]  /*1110*/  I2F.F16 R9, R8 ;  /* 0x0000000800097306 */ /* 0x000e220000200c00 */
[----:B------:R-:W-:Y:S02]  /*1120*/  CS2R R4, SRZ ;  /* 0x0000000000047805 */ /* 0x000fe4000001ff00 */
[C-C-:B----4-:R-:W-:Y:S02]  /*1130*/  PRMT R25, R18.reuse, 0x5410, R18.reuse ;  /* 0x0000541012197816 */ /* 0x150fe40000000012 */
[----:B------:R-:W-:Y:S02]  /*1140*/  PRMT R26, R18, 0x7632, R18 ;  /* 0x00007632121a7816 */ /* 0x000fe40000000012 */
[----:B------:R-:W-:Y:S01]  /*1150*/  PRMT R24, R13, 0x5410, R13 ;  /* 0x000054100d187816 */ /* 0x000fe2000000000d */
[----:B-1----:R-:W-:Y:S01]  /*1160*/  HADD2 R19, R6.H0_H0, -R7.H0_H0 ;  /* 0xa000000706137230 */ /* 0x002fe20000000800 */
[----:B------:R-:W-:-:S02]  /*1170*/  PRMT R20, R15, 0x5410, R15 ;  /* 0x000054100f147816 */ /* 0x000fc4000000000f */
[----:B------:R-:W-:Y:S01]  /*1180*/  PRMT R14, R16, 0x5410, R16 ;  /* 0x00005410100e7816 */ /* 0x000fe20000000010 */
[----:B0-----:R-:W-:Y:S01]  /*1190*/  HADD2 R35, R6.H0_H0, -R9.H0_H0 ;  /* 0xa000000906237230 */ /* 0x001fe20000000800 */
[----:B------:R-:W-:Y:S02]  /*11a0*/  CS2R R6, SRZ ;  /* 0x0000000000067805 */ /* 0x000fe4000001ff00 */
[----:B------:R-:W-:Y:S01]  /*11b0*/  CS2R R8, SRZ ;  /* 0x0000000000087805 */ /* 0x000fe2000001ff00 */
[----:B------:R-:W-:Y:S06]  /*11c0*/  @P0 BRA `(.L_x_72) ;  /* 0x0000002400400947 */ /* 0x000fec0003800000 */
[----:B------:R-:W-:Y:S01]  /*11d0*/  USHF.R.S32.HI UR4, URZ, 0x1f, UR10 ;  /* 0x0000001f3f047899 */ /* 0x000fe2000801140a */
[----:B------:R-:W-:Y:S01]  /*11e0*/  IMAD.MOV.U32 R15, RZ, RZ, R19 ;  /* 0x000000ffff0f7224 */ /* 0x000fe200078e0013 */
[----:B------:R-:W-:Y:S01]  /*11f0*/  ULDC.64 UR14, c[0x0][0x218] ;  /* 0x00008600000e7ab9 */ /* 0x000fe20000000a00 */
[----:B------:R-:W-:Y:S01]  /*1200*/  MOV R13, R35 ;  /* 0x00000023000d7202 */ /* 0x000fe20000000f00 */
        /* <DEDUP_REMOVED lines=11> */
[----:B------:R-:W-:Y:S02]  /*12c0*/  LEA.HI.X R37, R37, UR15, R0, 0x2, P0 ;  /* 0x0000000f25257c11 */ /* 0x000fe400080f1400 */
[----:B------:R-:W-:Y:S01]  /*12d0*/  MOV R0, RZ ;  /* 0x000000ff00007202 */ /* 0x000fe20000000f00 */
[----:B0-----:R-:W-:-:S03]  /*12e0*/  ULEA UR5, UR6, UR5, 0x18 ;  /* 0x0000000506057291 */ /* 0x001fc6000f8ec03f */
[----:B------:R-:W-:-:S09]  /*12f0*/  ULDC UR6, c[0x0][0x23c] ;  /* 0x00008f0000067ab9 */ /* 0x000fd20000000800 */
.L_x_86:
[----:B------:R-:W2:Y:S01]  /*1300*/  LDG.E.128.CONSTANT R16, desc[UR8][R36.64] ;  /* 0x0000000824107981 */ /* 0x000ea2000c1e9d00 */
[----:B------:R-:W-:Y:S01]  /*1310*/  UISETP.NE.AND UP0, UPT, UR10, UR4, UPT ;  /* 0x000000040a00728c */ /* 0x000fe2000bf05270 */
[----:B------:R-:W-:-:S05]  /*1320*/  ISETP.NE.AND P2, PT, RZ, UR11, PT ;  /* 0x0000000bff007c0c */ /* 0x000fca000bf45270 */
[----:B------:R-:W-:Y:S02]  /*1330*/  PLOP3.LUT P0, PT, PT, PT, UP0, 0x80, 0x0 ;  /* 0x000000000000781c */ /* 0x000fe40003f0f008 */
[C---:B--2---:R-:W-:Y:S02]  /*1340*/  LOP3.LUT R35, R16.reuse, 0xf000f, RZ, 0xc0, !PT ;  /* 0x000f000f10237812 */ /* 0x044fe400078ec0ff */
[----:B------:R-:W-:Y:S02]  /*1350*/  LOP3.LUT R38, R16, 0xf000f0, RZ, 0xc0, !PT ;  /* 0x00f000f010267812 */ /* 0x000fe400078ec0ff */
[C---:B------:R-:W-:Y:S02]  /*1360*/  LOP3.LUT R41, R17.reuse, 0xf000f, RZ, 0xc0, !PT ;  /* 0x000f000f11297812 */ /* 0x040fe400078ec0ff */
[----:B------:R-:W-:Y:S02]  /*1370*/  LOP3.LUT R44, R17, 0xf000f0, RZ, 0xc0, !PT ;  /* 0x00f000f0112c7812 */ /* 0x000fe400078ec0ff */
[----:B------:R-:W-:-:S02]  /*1380*/  SHF.R.U32.HI R16, RZ, 0x8, R16 ;  /* 0x00000008ff107819 */ /* 0x000fc40000011610 */
        /* <DEDUP_REMOVED lines=19> */
[C---:B------:R-:W-:Y:S02]  /*14c0*/  LOP3.LUT R47, R18.reuse, 0xf000f, RZ, 0xc0, !PT ;  /* 0x000f000f122f7812 */ /* 0x040fe400078ec0ff */
[----:B------:R-:W-:Y:S02]  /*14d0*/  LOP3.LUT R42, R18, 0xf000f0, RZ, 0xc0, !PT ;  /* 0x00f000f0122a7812 */ /* 0x000fe400078ec0ff */
[C---:B------:R-:W-:Y:S02]  /*14e0*/  LOP3.LUT R40, R19.reuse, 0xf000f, RZ, 0xc0, !PT ;  /* 0x000f000f13287812 */ /* 0x040fe400078ec0ff */
[----:B------:R-:W-:Y:S01]  /*14f0*/  LOP3.LUT R39, R19, 0xf000f0, RZ, 0xc0, !PT ;  /* 0x00f000f013277812 */ /* 0x000fe200078ec0ff */
[----:B------:R-:W-:Y:S06]  /*1500*/  @P0 BRA `(.L_x_73) ;  /* 0x0000000000c40947 */ /* 0x000fec0003800000 */
[----:B------:R-:W0:Y:S01]  /*1510*/  LDC.64 R14, c[0x0][0x220] ;  /* 0x00008800ff0e7b82 */ /* 0x000e220000000a00 */
[----:B------:R-:W-:-:S05]  /*1520*/  IADD3 R29, R29, 0x1, RZ ;  /* 0x000000011d1d7810 */ /* 0x000fca0007ffe0ff */
[----:B------:R-:W-:Y:S02]  /*1530*/  IMAD R20, R29, UR6, RZ ;  /* 0x000000061d147c24 */ /* 0x000fe4000f8e02ff */
[----:B------:R-:W1:Y:S03]  /*1540*/  LDC.64 R18, c[0x0][0x228] ;  /* 0x00008a00ff127b82 */ /* 0x000e660000000a00 */
[----:B------:R-:W-:-:S04]  /*1550*/  SHF.R.S32.HI R13, RZ, 0x1f, R20 ;  /* 0x0000001fff0d7819 */ /* 0x000fc80000011414 */
[----:B------:R-:W-:-:S04]  /*1560*/  LEA.HI R13, R13, R20, RZ, 0x3 ;  /* 0x000000140d0d7211 */ /* 0x000fc800078f18ff */
[----:B------:R-:W-:-:S05]  /*1570*/  LEA.HI.SX32 R13, R13, R30, 0x1d ;  /* 0x0000001e0d0d7211 */ /* 0x000fca00078feaff */
[----:B0-----:R-:W-:-:S06]  /*1580*/  IMAD.WIDE R14, R13, 0x4, R14 ;  /* 0x000000040d0e7825 */ /* 0x001fcc00078e020e */
[----:B------:R-:W2:Y:S01]  /*1590*/  LDG.E.CONSTANT R14, desc[UR8][R14.64] ;  /* 0x000000080e0e7981 */ /* 0x000ea2000c1e9900 */
[----:B------:R-:W-:-:S05]  /*15a0*/  IADD3 R13, R33, R20, RZ ;  /* 0x00000014210d7210 */ /* 0x000fca0007ffe0ff */
[----:B-1----:R-:W-:-:S05]  /*15b0*/  IMAD.WIDE R18, R13, 0x2, R18 ;  /* 0x000000020d127825 */ /* 0x002fca00078e0212 */
[----:B------:R-:W3:Y:S04]  /*15c0*/  LDG.E.CONSTANT R28, desc[UR8][R18.64] ;  /* 0x00000008121c7981 */ /* 0x000ee8000c1e9900 */
[----:B------:R0:W4:Y:S01]  /*15d0*/  LDG.E.CONSTANT R26, desc[UR8][R18.64+0x4] ;  /* 0x00000408121a7981 */ /* 0x000122000c1e9900 */
[----:B------:R-:W-:Y:S01]  /*15e0*/  SHF.L.U32 R13, R33, 0x2, RZ ;  /* 0x00000002210d7819 */ /* 0x000fe200000006ff */
[----:B------:R-:W-:Y:S01]  /*15f0*/  I2F.F16 R52, -0x40 ;  /* 0xffffffc000347906 */ /* 0x000fe20000200c00 */
[----:B------:R-:W-:Y:S02]  /*1600*/  UIADD3 UR4, UR10, UR12, URZ ;  /* 0x0000000c0a047290 */ /* 0x000fe4000fffe03f */
[----:B------:R-:W-:-:S04]  /*1610*/  LOP3.LUT R13, R13, 0x10, RZ, 0xc0, !PT ;  /* 0x000000100d0d7812 */ /* 0x000fc800078ec0ff */
[----:B--2---:R-:W-:-:S04]  /*1620*/  SHF.R.U32.HI R13, RZ, R13, R14 ;  /* 0x0000000dff0d7219 */ /* 0x004fc8000001160e */
[--C-:B------:R-:W-:Y:S02]  /*1630*/  SHF.R.U32.HI R14, RZ, 0x4, R13.reuse ;  /* 0x00000004ff0e7819 */ /* 0x100fe4000001160d */
[----:B------:R-:W-:Y:S02]  /*1640*/  LOP3.LUT R20, R13, 0xf, RZ, 0xc0, !PT ;  /* 0x0000000f0d147812 */ /* 0x000fe400078ec0ff */
[--C-:B------:R-:W-:Y:S02]  /*1650*/  SHF.R.U32.HI R15, RZ, 0x8, R13.reuse ;  /* 0x00000008ff0f7819 */ /* 0x100fe4000001160d */
[----:B------:R-:W-:Y:S02]  /*1660*/  LOP3.LUT R14, R14, 0xf, RZ, 0xc0, !PT ;  /* 0x0000000f0e0e7812 */ /* 0x000fe400078ec0ff */
[----:B------:R-:W-:Y:S02]  /*1670*/  SHF.R.U32.HI R13, RZ, 0xc, R13 ;  /* 0x0000000cff0d7819 */ /* 0x000fe4000001160d */
[C---:B------:R-:W-:Y:S01]  /*1680*/  IADD3 R21, R20.reuse, 0x1, RZ ;  /* 0x0000000114157810 */ /* 0x040fe20007ffe0ff */
[----:B------:R-:W-:Y:S01]  /*1690*/  VIADD R20, R20, 0xe401 ;  /* 0x0000e40114147836 */ /* 0x000fe20000000000 */
[----:B------:R-:W-:-:S02]  /*16a0*/  IADD3 R22, R14, 0x1, RZ ;  /* 0x000000010e167810 */ /* 0x000fc40007ffe0ff */
[----:B0-----:R-:W-:Y:S02]  /*16b0*/  LOP3.LUT R18, R15, 0xf, RZ, 0xc0, !PT ;  /* 0x0000000f0f127812 */ /* 0x001fe400078ec0ff */
[----:B------:R-:W-:Y:S01]  /*16c0*/  LOP3.LUT R19, R13, 0xf, RZ, 0xc0, !PT ;  /* 0x0000000f0d137812 */ /* 0x000fe200078ec0ff */
[----:B------:R-:W0:Y:S01]  /*16d0*/  I2F.F16 R21, R21 ;  /* 0x0000001500157306 */ /* 0x000e220000200c00 */
[----:B------:R-:W-:Y:S02]  /*16e0*/  IADD3 R24, R18, 0x1, RZ ;  /* 0x0000000112187810 */ /* 0x000fe40007ffe0ff */
[C---:B------:R-:W-:Y:S02]  /*16f0*/  IADD3 R25, R19.reuse, 0x1, RZ ;  /* 0x0000000113197810 */ /* 0x040fe40007ffe0ff */
[----:B------:R-:W-:Y:S02]  /*1700*/  IADD3 R14, R14, 0xe401, RZ ;  /* 0x0000e4010e0e7810 */ /* 0x000fe40007ffe0ff */
[----:B------:R-:W-:Y:S01]  /*1710*/  IADD3 R18, R18, 0xe401, RZ ;  /* 0x0000e40112127810 */ /* 0x000fe20007ffe0ff */
[----:B------:R-:W1:Y:S01]  /*1720*/  I2F.F16 R22, R22 ;  /* 0x0000001600167306 */ /* 0x000e620000200c00 */
[----:B------:R-:W-:-:S02]  /*1730*/  IADD3 R19, R19, 0xe401, RZ ;  /* 0x0000e40113137810 */ /* 0x000fc40007ffe0ff */
[C-C-:B---3--:R-:W-:Y:S02]  /*1740*/  PRMT R27, R28.reuse, 0x5410, R28.reuse ;  /* 0x000054101c1b7816 */ /* 0x148fe4000000001c */
[----:B------:R-:W-:Y:S01]  /*1750*/  PRMT R28, R28, 0x7632, R28 ;  /* 0x000076321c1c7816 */ /* 0x000fe2000000001c */
[C---:B0-----:R-:W-:Y:S02]  /*1760*/  HADD2 R23, R52.reuse.H0_H0, -R21.H0_H0 ;  /* 0xa000001534177230 */ /* 0x041fe40000000800 */
[----:B------:R0:W2:Y:S01]  /*1770*/  I2F.F16 R15, R24 ;  /* 0x00000018000f7306 */ /* 0x0000a20000200c00 */
[----:B-1----:R-:W-:-:S07]  /*1780*/  HADD2 R21, R52.H0_H0, -R22.H0_H0 ;  /* 0xa000001634157230 */ /* 0x002fce0000000800 */
[----:B------:R4:W1:Y:S01]  /*1790*/  I2F.F16 R13, R25 ;  /* 0x00000019000d7306 */ /* 0x0008620000200c00 */
[----:B0-----:R-:W-:Y:S02]  /*17a0*/  PRMT R24, R20, 0x5410, R20 ;  /* 0x0000541014187816 */ /* 0x001fe40000000014 */
[----:B------:R-:W-:Y:S02]  /*17b0*/  PRMT R22, R14, 0x5410, R14 ;  /* 0x000054100e167816 */ /* 0x000fe4000000000e */
[----:B------:R-:W-:Y:S01]  /*17c0*/  PRMT R20, R18, 0x5410, R18 ;  /* 0x0000541012147816 */ /* 0x000fe20000000012 */
[C---:B--2---:R-:W-:Y:S01]  /*17d0*/  HADD2 R15, R52.reuse.H0_H0, -R15.H0_H0 ;  /* 0xa000000f340f7230 */ /* 0x044fe20000000800 */
[----:B------:R-:W-:Y:S02]  /*17e0*/  PRMT R14, R19, 0x5410, R19 ;  /* 0x00005410130e7816 */ /* 0x000fe40000000013 */
[C-C-:B----4-:R-:W-:Y:S02]  /*17f0*/  PRMT R25, R26.reuse, 0x5410, R26.reuse ;  /* 0x000054101a197816 */ /* 0x150fe4000000001a */
[----:B------:R-:W-:Y:S01]  /*1800*/  PRMT R26, R26, 0x7632, R26 ;  /* 0x000076321a1a7816 */ /* 0x000fe2000000001a */
[----:B-1----:R-:W-:-:S07]  /*1810*/  HADD2 R13, R52.H0_H0, -R13.H0_H0 ;  /* 0xa000000d340d7230 */ /* 0x002fce0000000800 */
.L_x_73:
[----:B------:R-:W-:Y:S01]  /*1820*/  LOP3.LUT R49, R49, 0x64006400, RZ, 0xfc, !PT ;  /* 0x6400640031317812 */ /* 0x000fe200078efcff */
[----:B------:R-:W-:Y:S01]  /*1830*/  HFMA2.MMA R35, R35, 1, 1, R24 ;  /* 0x3c003c0023237835 */ /* 0x000fe20000000018 */
[----:B------:R-:W-:Y:S01]  /*1840*/  LOP3.LUT R50, R50, 0x64006400, RZ, 0xfc, !PT ;  /* 0x6400640032327812 */ /* 0x000fe200078efcff */
[----:B------:R-:W-:Y:S01]  /*1850*/  HFMA2.MMA R38, R38, 0.0625, 0.0625, R23 ;  /* 0x2c002c0026267835 */ /* 0x000fe20000000017 */
        /* <DEDUP_REMOVED lines=9> */
[----:B------:R-:W-:Y:S01]  /*18f0*/  HFMA2 R40, R50, 0.0625, 0.0625, R23 ;  /* 0x2c002c0032287831 */ /* 0x000fe20000000017 */
[----:B------:R-:W-:Y:S01]  /*1900*/  LOP3.LUT R52, R39, 0x64006400, RZ, 0xfc, !PT ;  /* 0x6400640027347812 */ /* 0x000fe200078efcff */
[----:B------:R-:W-:Y:S01]  /*1910*/  HADD2 R39, R49, R24 ;  /* 0x0000001831277230 */ /* 0x000fe20000000000 */
[----:B------:R-:W-:Y:S01]  /*1920*/  HFMA2.MMA R49, R17, 1, 1, R14 ;  /* 0x3c003c0011317835 */ /* 0x000fe2000000000e */
[----:B------:R-:W-:Y:S01]  /*1930*/  HFMA2 R42, R46, 0.0625, 0.0625, R21 ;  /* 0x2c002c002e2a7831 */ /* 0x000fe20000000015 */
[----:B------:R-:W-:Y:S01]  /*1940*/  HFMA2.MMA R50, R16, 0.0625, 0.0625, R13 ;  /* 0x2c002c0010327835 */ /* 0x000fe2000000000d */
[----:B------:R-:W-:-:S02]  /*1950*/  HADD2 R43, R43, R22 ;  /* 0x000000162b2b7230 */ /* 0x000fc40000000000 */
[----:B------:R-:W-:Y:S02]  /*1960*/  HADD2 R47, R47, R20 ;  /* 0x000000142f2f7230 */ /* 0x000fe40000000000 */
[----:B------:R-:W-:Y:S02]  /*1970*/  HFMA2 R46, R18, 0.0625, 0.0625, R15 ;  /* 0x2c002c00122e7831 */ /* 0x000fe4000000000f */
[----:B------:R-:W-:Y:S02]  /*1980*/  HADD2 R51, R51, R14 ;  /* 0x0000000e33337230 */ /* 0x000fe40000000000 */
[----:B------:R-:W-:Y:S01]  /*1990*/  HFMA2 R52, R52, 0.0625, 0.0625, R13 ;  /* 0x2c002c0034347831 */ /* 0x000fe2000000000d */
[----:B------:R-:W-:Y:S06]  /*19a0*/  @!P2 BRA `(.L_x_74) ;  /* 0x000000000054a947 */ /* 0x000fec0003800000 */
[----:B------:R-:W0:Y:S02]  /*19b0*/  LDS.128 R16, [UR5] ;  /* 0x00000005ff107984 */ /* 0x000e240008000c00 */
[-C--:B0-----:R-:W-:Y:S01]  /*19c0*/  HFMA2.MMA R54, R35, R16.reuse, RZ ;  /* 0x0000001023367235 */ /* 0x081fe200000000ff */
[-C--:B------:R-:W-:Y:S01]  /*19d0*/  HFMA2 R56, R41, R16.reuse, RZ.H0_H0 ;  /* 0x0000001029387231 */ /* 0x080fe200000400ff */
[----:B------:R-:W-:Y:S01]  /*19e0*/  HFMA2.MMA R53, R45, R16, RZ ;  /* 0x000000102d357235 */ /* 0x000fe200000000ff */
[----:B------:R-:W-:Y:S02]  /*19f0*/  HFMA2 R55, R49, R16, RZ.H0_H0 ;  /* 0x0000001031377231 */ /* 0x000fe400000400ff */
[-C--:B------:R-:W-:Y:S02]  /*1a00*/  HFMA2 R16, R44, R17.reuse, R56 ;  /* 0x000000112c107231 */ /* 0x080fe40000000038 */
[----:B------:R-:W-:Y:S01]  /*1a10*/  HFMA2 R55, R50, R17, R55 ;  /* 0x0000001132377231 */ /* 0x000fe20000000037 */
[-C--:B------:R-:W-:Y:S01]  /*1a20*/  HFMA2.MMA R54, R38, R17.reuse, R54 ;  /* 0x0000001126367235 */ /* 0x080fe20000000036 */
[-C--:B------:R-:W-:Y:S01]  /*1a30*/  HFMA2 R16, R43, R18.reuse, R16 ;  /* 0x000000122b107231 */ /* 0x080fe20000000010 */
[----:B------:R-:W-:Y:S01]  /*1a40*/  HFMA2.MMA R53, R48, R17, R53 ;  /* 0x0000001130357235 */ /* 0x000fe20000000035 */
[----:B------:R-:W-:-:S02]  /*1a50*/  HFMA2 R55, R51, R18, R55 ;  /* 0x0000001233377231 */ /* 0x000fc40000000037 */
[-C--:B------:R-:W-:Y:S02]  /*1a60*/  HFMA2 R16, R42, R19.reuse, R16 ;  /* 0x000000132a107231 */ /* 0x080fe40000000010 */
        /* <DEDUP_REMOVED lines=9> */
.L_x_74:
[----:B------:R-:W-:Y:S05]  /*1b00*/  @!P1 BRA `(.L_x_75) ;  /* 0x0000000000c89947 */ /* 0x000fea0003800000 */
[----:B------:R-:W-:Y:S02]  /*1b10*/  PRMT R16, R31, 0x9910, RZ ;  /* 0x000099101f107816 */ /* 0x000fe400000000ff */
[----:B------:R-:W-:Y:S02]  /*1b20*/  PRMT R17, R32, 0x9910, RZ ;  /* 0x0000991020117816 */ /* 0x000fe400000000ff */
[----:B------:R-:W-:Y:S02]  /*1b30*/  ISETP.NE.AND P3, PT, R16, RZ, PT ;  /* 0x000000ff1000720c */ /* 0x000fe40003f65270 */
[----:B------:R-:W-:-:S04]  /*1b40*/  ISETP.NE.AND P0, PT, R17, RZ, PT ;  /* 0x000000ff1100720c */ /* 0x000fc80003f05270 */
[----:B------:R-:W-:-:S07]  /*1b50*/  ISETP.LT.OR P0, PT, R34, 0x3, !P0 ;  /* 0x000000032200780c */ /* 0x000fce0004701670 */
[----:B------:R-:W-:Y:S06]  /*1b60*/  @!P3 BRA `(.L_x_76) ;  /* 0x000000000054b947 */ /* 0x000fec0003800000 */
[----:B------:R-:W0:Y:S02]  /*1b70*/  LDS.128 R16, [UR5+0x100] ;  /* 0x00010005ff107984 */ /* 0x000e240008000c00 */
        /* <DEDUP_REMOVED lines=20> */
.L_x_76:
[----:B------:R-:W-:Y:S05]  /*1cc0*/  @P0 BRA `(.L_x_75) ;  /* 0x0000000000580947 */ /* 0x000fea0003800000 */
[----:B------:R-:W0:Y:S01]  /*1cd0*/  LDS.128 R16, [UR5+0x200] ;  /* 0x00020005ff107984 */ /* 0x000e220008000c00 */
[----:B------:R-:W-:Y:S01]  /*1ce0*/  MOV R54, R38 ;  /* 0x0000002600367202 */ /* 0x000fe20000000f00 */
[-C--:B0-----:R-:W-:Y:S01]  /*1cf0*/  HFMA2 R38, R41, R16.reuse, RZ.H0_H0 ;  /* 0x0000001029267231 */ /* 0x081fe200000400ff */
[-C--:B------:R-:W-:Y:S02]  /*1d00*/  HFMA2.MMA R35, R35, R16.reuse, RZ ;  /* 0x0000001023237235 */ /* 0x080fe400000000ff */
        /* <DEDUP_REMOVED lines=18> */
.L_x_75:
[----:B------:R-:W-:-:S05]  /*1e30*/  MOV R17, UR6 ;  /* 0x0000000600117c02 */ /* 0x000fca0008000f00 */
[----:B------:R-:W-:-:S05]  /*1e40*/  IMAD.WIDE R36, R17, 0x4, R36 ;  /* 0x0000000411247825 */ /* 0x000fca00078e0224 */
[----:B------:R-:W2:Y:S02]  /*1e50*/  LDG.E.128.CONSTANT R16, desc[UR8][R36.64] ;  /* 0x0000000824107981 */ /* 0x000ea4000c1e9d00 */
[C---:B--2---:R-:W-:Y:S02]  /*1e60*/  LOP3.LUT R35, R16.reuse, 0xf000f, RZ, 0xc0, !PT ;  /* 0x000f000f10237812 */ /* 0x044fe400078ec0ff */
[----:B------:R-:W-:Y:S02]  /*1e70*/  LOP3.LUT R38, R16, 0xf000f0, RZ, 0xc0, !PT ;  /* 0x00f000f010267812 */ /* 0x000fe400078ec0ff */
[----:B------:R-:W-:Y:S02]  /*1e80*/  SHF.R.U32.HI R43, RZ, 0x8, R18 ;  /* 0x00000008ff2b7819 */ /* 0x000fe40000011612 */
[----:B------:R-:W-:Y:S02]  /*1e90*/  SHF.R.U32.HI R16, RZ, 0x8, R16 ;  /* 0x00000008ff107819 */ /* 0x000fe40000011610 */
[----:B------:R-:W-:-:S02]  /*1ea0*/  LOP3.LUT R39, R17, 0xf000f, RZ, 0xc0, !PT ;  /* 0x000f000f11277812 */ /* 0x000fc400078ec0ff */
[----:B------:R-:W-:Y:S02]  /*1eb0*/  LOP3.LUT R40, R17, 0xf000f0, RZ, 0xc0, !PT ;  /* 0x00f000f011287812 */ /* 0x000fe400078ec0ff */
[----:B------:R-:W-:Y:S02]  /*1ec0*/  SHF.R.U32.HI R17, RZ, 0x8, R17 ;  /* 0x00000008ff117819 */ /* 0x000fe40000011611 */
[----:B------:R-:W-:Y:S02]  /*1ed0*/  SHF.R.U32.HI R46, RZ, 0x8, R19 ;  /* 0x00000008ff2e7819 */ /* 0x000fe40000011613 */
[C---:B------:R-:W-:Y:S02]  /*1ee0*/  LOP3.LUT R41, R18.reuse, 0xf000f, RZ, 0xc0, !PT ;  /* 0x000f000f12297812 */ /* 0x040fe400078ec0ff */
[----:B------:R-:W-:Y:S02]  /*1ef0*/  LOP3.LUT R42, R18, 0xf000f0, RZ, 0xc0, !PT ;  /* 0x00f000f0122a7812 */ /* 0x000fe400078ec0ff */
[----:B------:R-:W-:-:S02]  /*1f00*/  LOP3.LUT R55, R43, 0xf000f, RZ, 0xc0, !PT ;  /* 0x000f000f2b377812 */ /* 0x000fc400078ec0ff */
[----:B------:R-:W-:Y:S02]  /*1f10*/  LOP3.LUT R56, R43, 0xf000f0, RZ, 0xc0, !PT ;  /* 0x00f000f02b387812 */ /* 0x000fe400078ec0ff */
[C---:B------:R-:W-:Y:S02]  /*1f20*/  LOP3.LUT R44, R19.reuse, 0xf000f, RZ, 0xc0, !PT ;  /* 0x000f000f132c7812 */ /* 0x040fe400078ec0ff */
[----:B------:R-:W-:Y:S02]  /*1f30*/  LOP3.LUT R45, R19, 0xf000f0, RZ, 0xc0, !PT ;  /* 0x00f000f0132d7812 */ /* 0x000fe400078ec0ff */
[C---:B------:R-:W-:Y:S02]  /*1f40*/  LOP3.LUT R51, R16.reuse, 0xf000f, RZ, 0xc0, !PT ;  /* 0x000f000f10337812 */ /* 0x040fe400078ec0ff */
[----:B------:R-:W-:Y:S02]  /*1f50*/  LOP3.LUT R52, R16, 0xf000f0, RZ, 0xc0, !PT ;  /* 0x00f000f010347812 */ /* 0x000fe400078ec0ff */
[----:B------:R-:W-:-:S02]  /*1f60*/  LOP3.LUT R19, R35, 0x64006400, RZ, 0xfc, !PT ;  /* 0x6400640023137812 */ /* 0x000fc400078efcff */
[----:B------:R-:W-:Y:S02]  /*1f70*/  LOP3.LUT R18, R38, 0x64006400, RZ, 0xfc, !PT ;  /* 0x6400640026127812 */ /* 0x000fe400078efcff */
[C---:B------:R-:W-:Y:S01]  /*1f80*/  LOP3.LUT R53, R17.reuse, 0xf000f, RZ, 0xc0, !PT ;  /* 0x000f000f11357812 */ /* 0x040fe200078ec0ff */
[----:B------:R-:W-:Y:S01]  /*1f90*/  HADD2 R50, R19, R24 ;  /* 0x0000001813327230 */ /* 0x000fe20000000000 */
[----:B------:R-:W-:Y:S02]  /*1fa0*/  LOP3.LUT R54, R17, 0xf000f0, RZ, 0xc0, !PT ;  /* 0x00f000f011367812 */ /* 0x000fe400078ec0ff */
[----:B------:R-:W-:Y:S01]  /*1fb0*/  LOP3.LUT R35, R39, 0x64006400, RZ, 0xfc, !PT ;  /* 0x6400640027237812 */ /* 0x000fe200078efcff */
[----:B------:R-:W-:Y:S01]  /*1fc0*/  HFMA2.MMA R49, R18, 0.0625, 0.0625, R23 ;  /* 0x2c002c0012317835 */ /* 0x000fe20000000017 */
[----:B------:R-:W-:Y:S02]  /*1fd0*/  LOP3.LUT R38, R40, 0x64006400, RZ, 0xfc, !PT ;  /* 0x6400640028267812 */ /* 0x000fe400078efcff */
[C---:B------:R-:W-:Y:S01]  /*1fe0*/  LOP3.LUT R17, R46.reuse, 0xf000f, RZ, 0xc0, !PT ;  /* 0x000f000f2e117812 */ /* 0x040fe200078ec0ff */
[----:B------:R-:W-:Y:S01]  /*1ff0*/  HADD2 R48, R35, R22 ;  /* 0x0000001623307230 */ /* 0x000fe20000000000 */
[----:B------:R-:W-:Y:S01]  /*2000*/  LOP3.LUT R16, R46, 0xf000f0, RZ, 0xc0, !PT ;  /* 0x00f000f02e107812 */ /* 0x000fe200078ec0ff */
[----:B------:R-:W-:Y:S01]  /*2010*/  HFMA2 R47, R38, 0.0625, 0.0625, R21 ;  /* 0x2c002c00262f7831 */ /* 0x000fe20000000015 */
[----:B------:R-:W-:-:S02]  /*2020*/  LOP3.LUT R39, R41, 0x64006400, RZ, 0xfc, !PT ;  /* 0x6400640029277812 */ /* 0x000fc400078efcff */
[----:B------:R-:W-:Y:S02]  /*2030*/  LOP3.LUT R40, R42, 0x64006400, RZ, 0xfc, !PT ;  /* 0x640064002a287812 */ /* 0x000fe400078efcff */
[----:B------:R-:W-:Y:S02]  /*2040*/  LOP3.LUT R55, R55, 0x64006400, RZ, 0xfc, !PT ;  /* 0x6400640037377812 */ /* 0x000fe400078efcff */
[----:B------:R-:W-:Y:S01]  /*2050*/  LOP3.LUT R56, R56, 0x64006400, RZ, 0xfc, !PT ;  /* 0x6400640038387812 */ /* 0x000fe200078efcff */
[--C-:B------:R-:W-:Y:S01]  /*2060*/  HFMA2.MMA R46, R39, 1, 1, R20.reuse ;  /* 0x3c003c00272e7835 */ /* 0x100fe20000000014 */
[----:B------:R-:W-:Y:S02]  /*2070*/  LOP3.LUT R41, R44, 0x64006400, RZ, 0xfc, !PT ;  /* 0x640064002c297812 */ /* 0x000fe400078efcff */
[----:B------:R-:W-:Y:S01]  /*2080*/  LOP3.LUT R42, R45, 0x64006400, RZ, 0xfc, !PT ;  /* 0x640064002d2a7812 */ /* 0x000fe200078efcff */
[----:B------:R-:W-:Y:S01]  /*2090*/  HFMA2.MMA R38, R55, 1, 1, R20 ;  /* 0x3c003c0037267835 */ /* 0x000fe20000000014 */
[----:B------:R-:W-:Y:S01]  /*20a0*/  LOP3.LUT R51, R51, 0x64006400, RZ, 0xfc, !PT ;  /* 0x6400640033337812 */ /* 0x000fe200078efcff */
[----:B------:R-:W-:Y:S01]  /*20b0*/  HADD2 R44, R41, R14 ;  /* 0x0000000e292c7230 */ /* 0x000fe20000000000 */
[----:B------:R-:W-:Y:S01]  /*20c0*/  LOP3.LUT R52, R52, 0x64006400, RZ, 0xfc, !PT ;  /* 0x6400640034347812 */ /* 0x000fe200078efcff */
[----:B------:R-:W-:Y:S01]  /*20d0*/  HFMA2 R43, R42, 0.0625, 0.0625, R13 ;  /* 0x2c002c002a2b7831 */ /* 0x000fe2000000000d */
[----:B------:R-:W-:Y:S01]  /*20e0*/  LOP3.LUT R53, R53, 0x64006400, RZ, 0xfc, !PT ;  /* 0x6400640035357812 */ /* 0x000fe200078efcff */
[--C-:B------:R-:W-:Y:S01]  /*20f0*/  HFMA2.MMA R35, R56, 0.0625, 0.0625, R15.reuse ;  /* 0x2c002c0038237835 */ /* 0x100fe2000000000f */
[----:B------:R-:W-:Y:S01]  /*2100*/  LOP3.LUT R54, R54, 0x64006400, RZ, 0xfc, !PT ;  /* 0x6400640036367812 */ /* 0x000fe200078efcff */
[----:B------:R-:W-:Y:S01]  /*2110*/  HFMA2.MMA R45, R40, 0.0625, 0.0625, R15 ;  /* 0x2c002c00282d7835 */ /* 0x000fe2000000000f */
[----:B------:R-:W-:Y:S01]  /*2120*/  LOP3.LUT R17, R17, 0x64006400, RZ, 0xfc, !PT ;  /* 0x6400640011117812 */ /* 0x000fe200078efcff */
[----:B------:R-:W-:Y:S01]  /*2130*/  HFMA2.MMA R42, R51, 1, 1, R24 ;  /* 0x3c003c00332a7835 */ /* 0x000fe20000000018 */
[----:B------:R-:W-:Y:S01]  /*2140*/  LOP3.LUT R16, R16, 0x64006400, RZ, 0xfc, !PT ;  /* 0x6400640010107812 */ /* 0x000fe200078efcff */
[----:B------:R-:W-:Y:S01]  /*2150*/  HFMA2.MMA R41, R52, 0.0625, 0.0625, R23 ;  /* 0x2c002c0034297835 */ /* 0x000fe20000000017 */
[----:B------:R-:W-:-:S02]  /*2160*/  HADD2 R40, R53, R22 ;  /* 0x0000001635287230 */ /* 0x000fc40000000000 */
[----:B------:R-:W-:Y:S02]  /*2170*/  HFMA2 R39, R54, 0.0625, 0.0625, R21 ;  /* 0x2c002c0036277831 */ /* 0x000fe40000000015 */
[----:B------:R-:W-:Y:S02]  /*2180*/  HADD2 R51, R17, R14 ;  /* 0x0000000e11337230 */ /* 0x000fe40000000000 */
[----:B------:R-:W-:Y:S01]  /*2190*/  HFMA2 R52, R16, 0.0625, 0.0625, R13 ;  /* 0x2c002c0010347831 */ /* 0x000fe2000000000d */
        /* <DEDUP_REMOVED lines=22> */
.L_x_77:
        /* <DEDUP_REMOVED lines=28> */
.L_x_79:
[----:B------:R-:W-:Y:S05]  /*24c0*/  @P0 BRA `(.L_x_78) ;  /* 0x00000000005c0947 */ /* 0x000fea0003800000 */
[----:B------:R-:W0:Y:S01]  /*24d0*/  LDS.128 R16, [UR5+0x210] ;  /* 0x00021005ff107984 */ /* 0x000e220008000c00 */
[----:B------:R-:W-:Y:S02]  /*24e0*/  MOV R53, R46 ;  /* 0x0000002e00357202 */ /* 0x000fe40000000f00 */
[----:B------:R-:W-:Y:S01]  /*24f0*/  MOV R55, R44 ;  /* 0x0000002c00377202 */ /* 0x000fe20000000f00 */
[-C--:B0-----:R-:W-:Y:S01]  /*2500*/  HFMA2 R46, R48, R16.reuse, RZ.H0_H0 ;  /* 0x00000010302e7231 */ /* 0x081fe200000400ff */
[-C--:B------:R-:W-:Y:S02]  /*2510*/  HFMA2.MMA R44, R50, R16.reuse, RZ ;  /* 0x00000010322c7235 */ /* 0x080fe400000000ff */
[----:B------:R-:W-:Y:S01]  /*2520*/  HFMA2.MMA R48, R53, R16, RZ ;  /* 0x0000001035307235 */ /* 0x000fe200000000ff */
[----:B------:R-:W-:Y:S02]  /*2530*/  HFMA2 R16, R55, R16, RZ.H0_H0 ;  /* 0x0000001037107231 */ /* 0x000fe400000400ff */
[----:B------:R-:W-:-:S02]  /*2540*/  HFMA2 R46, R47, R17, R46 ;  /* 0x000000112f2e7231 */ /* 0x000fc4000000002e */
[----:B------:R-:W-:Y:S01]  /*2550*/  HFMA2 R16, R43, R17, R16 ;  /* 0x000000112b107231 */ /* 0x000fe20000000010 */
[-C--:B------:R-:W-:Y:S01]  /*2560*/  HFMA2.MMA R44, R49, R17.reuse, R44 ;  /* 0x00000011312c7235 */ /* 0x080fe2000000002c */
[-C--:B------:R-:W-:Y:S01]  /*2570*/  HFMA2 R46, R40, R18.reuse, R46 ;  /* 0x00000012282e7231 */ /* 0x080fe2000000002e */
[----:B------:R-:W-:Y:S01]  /*2580*/  HFMA2.MMA R48, R45, R17, R48 ;  /* 0x000000112d307235 */ /* 0x000fe20000000030 */
[----:B------:R-:W-:Y:S02]  /*2590*/  HFMA2 R16, R51, R18, R16 ;  /* 0x0000001233107231 */ /* 0x000fe40000000010 */
        /* <DEDUP_REMOVED lines=10> */
.L_x_78:
        /* <DEDUP_REMOVED lines=77> */
.L_x_80:
        /* <DEDUP_REMOVED lines=28> */
.L_x_82:
[----:B------:R-:W-:Y:S05]  /*2cd0*/  @P0 BRA `(.L_x_81) ;  /* 0x00000000005c0947 */ /* 0x000fea0003800000 */
[----:B------:R-:W0:Y:S01]  /*2ce0*/  LDS.128 R16, [UR5+0x220] ;  /* 0x00022005ff107984 */ /* 0x000e220008000c00 */
[----:B------:R-:W-:Y:S01]  /*2cf0*/  MOV R53, R46 ;  /* 0x0000002e00357202 */ /* 0x000fe20000000f00 */
[----:B------:R-:W-:Y:S02]  /*2d00*/  IMAD.MOV.U32 R55, RZ, RZ, R44 ;  /* 0x000000ffff377224 */ /* 0x000fe400078e002c */
        /* <DEDUP_REMOVED lines=20> */
.L_x_81:
        /* <DEDUP_REMOVED lines=77> */
.L_x_83:
        /* <DEDUP_REMOVED lines=28> */
.L_x_85:
        /* <DEDUP_REMOVED lines=24> */
.L_x_84:
[----:B------:R-:W-:Y:S01]  /*3660*/  UIADD3 UR10, UR10, 0x20, URZ ;  /* 0x000000200a0a7890 */ /* 0x000fe2000fffe03f */
[----:B------:R-:W-:Y:S01]  /*3670*/  MOV R17, UR6 ;  /* 0x0000000600117c02 */ /* 0x000fe20008000f00 */
[----:B------:R-:W-:Y:S02]  /*3680*/  UIADD3 UR5, UR5, 0x40, URZ ;  /* 0x0000004005057890 */ /* 0x000fe4000fffe03f */
[----:B------:R-:W-:Y:S02]  /*3690*/  UISETP.GE.AND UP0, UPT, UR10, UR7, UPT ;  /* 0x000000070a00728c */ /* 0x000fe4000bf06270 */
[----:B------:R-:W-:-:S04]  /*36a0*/  IMAD.WIDE R36, R17, 0x4, R36 ;  /* 0x0000000411247825 */ /* 0x000fc800078e0224 */
[----:B------:R-:W-:-:S13]  /*36b0*/  PLOP3.LUT P0, PT, PT, PT, UP0, 0x80, 0x0 ;  /* 0x000000000000781c */ /* 0x000fda0003f0f008 */
[----:B------:R-:W-:Y:S05]  /*36c0*/  @!P0 BRA `(.L_x_86) ;  /* 0xffffffdc000c8947 */ /* 0x000fea000383ffff */
.L_x_72:
[----:B------:R-:W0:Y:S01]  /*36d0*/  S2UR UR4, SR_CTAID.Y ;  /* 0x00000000000479c3 */ /* 0x000e220000002600 */
[----:B------:R-:W-:Y:S02]  /*36e0*/  HADD2 R12, R12.H0_H0, R12.H1_H1 ;  /* 0x3000000c0c0c7230 */ /* 0x000fe40000000800 */
[----:B------:R-:W-:-:S05]  /*36f0*/  HADD2 R11, R11.H0_H0, R11.H1_H1 ;  /* 0x3000000b0b0b7230 */ /* 0x000fca0000000800 */
[----:B------:R-:W1:Y:S01]  /*3700*/  LDC.64 R14, c[0x0][0x230] ;  /* 0x00008c00ff0e7b82 */ /* 0x000e620000000a00 */
[----:B------:R-:W-:-:S05]  /*3710*/  PRMT R12, R12, 0x5410, R11 ;  /* 0x000054100c0c7816 */ /* 0x000fca000000000b */
[----:B------:R-:W-:Y:S01]  /*3720*/  HMUL2 R17, R12, UR11.H0_H0 ;  /* 0x2000000b0c117c32 */ /* 0x000fe20008000000 */
[----:B0-----:R-:W-:-:S06]  /*3730*/  UIMAD UR4, UR4, 0x3, URZ ;  /* 0x00000003040478a4 */ /* 0x001fcc000f8e023f */
        /* <DEDUP_REMOVED lines=14> */
.L_x_90:
[----:B------:R-:W0:Y:S02]  /*3820*/  LDS R10, [R9] ;  /* 0x00000000090a7984 */ /* 0x000e240000000800 */
[----:B0-----:R-:W-:-:S10]  /*3830*/  HFMA2.MMA R11, R10, 1, 1, R17 ;  /* 0x3c003c000a0b7835 */ /* 0x001fd40000000011 */
[----:B------:R-:W0:Y:S02]  /*3840*/  ATOMS.CAST.SPIN R11, [R9], R10, R11 ;  /* 0x0000000a090b738d */ /* 0x000e24000180000b */
[----:B0-----:R-:W-:-:S13]  /*3850*/  ISETP.EQ.U32.AND P0, PT, R11, 0x1, PT ;  /* 0x000000010b00780c */ /* 0x001fda0003f02070 */
[----:B------:R-:W-:Y:S05]  /*3860*/  @!P0 BRA `(.L_x_90) ;  /* 0xfffffffc00ec8947 */ /* 0x000fea000383ffff */
[----:B------:R-:W-:Y:S05]  /*3870*/  BRA `(.L_x_88) ;  /* 0x00000000000c7947 */ /* 0x000fea0003800000 */
.L_x_89:
[----:B------:R-:W2:Y:S02]  /*3880*/  LD.E R9, desc[UR8][R12.64] ;  /* 0x000000080c097980 */ /* 0x000ea4000c101900 */
[----:B--2---:R-:W-:-:S05]  /*3890*/  IADD3 R9, R17, R9, RZ ;  /* 0x0000000911097210 */ /* 0x004fca0007ffe0ff */
[----:B------:R0:W-:Y:S02]  /*38a0*/  ST.E desc[UR8][R12.64], R9 ;  /* 0x000000090c007985 */ /* 0x0001e4000c101908 */
.L_x_88:
[----:B------:R-:W-:Y:S05]  /*38b0*/  BSYNC B0 ;  /* 0x0000000000007941 */ /* 0x000fea0003800000 */
.L_x_87:
[----:B------:R1:W-:Y:S01]  /*38c0*/  ATOM.E.ADD.F16x2.RN.STRONG.GPU P0, RZ, desc[UR8][R12.64+0x4], R19 ;  /* 0x000004130cff79a2 */ /* 0x0003e2000810e1c8 */
[----:B------:R-:W-:Y:S04]  /*38d0*/  BSSY B0, `(.L_x_91) ;  /* 0x000000f000007945 */ /* 0x000fe80003800000 */
[----:B-1----:R-:W-:Y:S05]  /*38e0*/  @P0 BRA `(.L_x_92) ;  /* 0x0000000000340947 */ /* 0x002fea0003800000 */
[----:B------:R-:W1:Y:S02]  /*38f0*/  QSPC.E.S P0, RZ, [R12+0x4] ;  /* 0x000004000cff73aa */ /* 0x000e640000000500 */
[----:B-1----:R-:W-:Y:S05]  /*3900*/  @!P0 BRA `(.L_x_93) ;  /* 0x0000000000208947 */ /* 0x002fea0003800000 */
[----:B------:R-:W-:-:S04]  /*3910*/  MOV R10, R12 ;  /* 0x0000000c000a7202 */ /* 0x000fc80000000f00 */
[----:B0-----:R-:W-:-:S07]  /*3920*/  MOV R9, R10 ;  /* 0x0000000a00097202 */ /* 0x001fce0000000f00 */
.L_x_94:
[----:B------:R-:W0:Y:S02]  /*3930*/  LDS R10, [R9+0x4] ;  /* 0x00000400090a7984 */ /* 0x000e240000000800 */
[----:B0-----:R-:W-:-:S06]  /*3940*/  HADD2 R11, R10, R19 ;  /* 0x000000130a0b7230 */ /* 0x001fcc0000000000 */
[----:B------:R-:W0:Y:S02]  /*3950*/  ATOMS.CAST.SPIN R11, [R9+0x4], R10, R11 ;  /* 0x0000040a090b738d */ /* 0x000e24000180000b */
[----:B0-----:R-:W-:-:S13]  /*3960*/  ISETP.EQ.U32.AND P0, PT, R11, 0x1, PT ;  /* 0x000000010b00780c */ /* 0x001fda0003f02070 */
[----:B------:R-:W-:Y:S05]  /*3970*/  @!P0 BRA `(.L_x_94) ;  /* 0xfffffffc00ec8947 */ /* 0x000fea000383ffff */
[----:B------:R-:W-:Y:S05]  /*3980*/  BRA `(.L_x_92) ;  /* 0x00000000000c7947 */ /* 0x000fea0003800000 */
.L_x_93:
[----:B0-----:R-:W2:Y:S02]  /*3990*/  LD.E R9, desc[UR8][R12.64+0x4] ;  /* 0x000004080c097980 */ /* 0x001ea4000c101900 */
[----:B--2---:R-:W-:-:S05]  /*39a0*/  IADD3 R9, R19, R9, RZ ;  /* 0x0000000913097210 */ /* 0x004fca0007ffe0ff */
[----:B------:R1:W-:Y:S02]  /*39b0*/  ST.E desc[UR8][R12.64+0x4], R9 ;  /* 0x000004090c007985 */ /* 0x0003e4000c101908 */
.L_x_92:
[----:B------:R-:W-:Y:S05]  /*39c0*/  BSYNC B0 ;  /* 0x0000000000007941 */ /* 0x000fea0003800000 */
.L_x_91:
[----:B------:R-:W-:Y:S05]  /*39d0*/  @!P1 EXIT ;  /* 0x000000000000994d */ /* 0x000fea0003800000 */
[----:B------:R-:W-:Y:S02]  /*39e0*/  HADD2 R8, R8.H0_H0, R8.H1_H1 ;  /* 0x3000000808087230 */ /* 0x000fe40000000800 */
[----:B------:R-:W-:Y:S02]  /*39f0*/  VIADD R33, R33, UR6 ;  /* 0x0000000621217c36 */ /* 0x000fe40008000000 */
[----:B------:R-:W-:-:S05]  /*3a00*/  HADD2 R7, R7.H0_H0, R7.H1_H1 ;  /* 0x3000000707077230 */ /* 0x000fca0000000800 */
[----:B------:R-:W-:Y:S01]  /*3a10*/  PRMT R10, R8, 0x5410, R7 ;  /* 0x00005410080a7816 */ /* 0x000fe20000000007 */
[----:B01----:R-:W-:-:S04]  /*3a20*/  IMAD.WIDE R8, R33, 0x2, R14 ;  /* 0x0000000221087825 */ /* 0x003fc800078e020e */
        /* <DEDUP_REMOVED lines=12> */
.L_x_98:
[----:B------:R-:W0:Y:S02]  /*3af0*/  LDS R6, [R5] ;  /* 0x0000000005067984 */ /* 0x000e240000000800 */
[----:B0-----:R-:W-:-:S10]  /*3b00*/  HFMA2.MMA R7, R6, 1, 1, R11 ;  /* 0x3c003c0006077835 */ /* 0x001fd4000000000b */
[----:B------:R-:W0:Y:S02]  /*3b10*/  ATOMS.CAST.SPIN R7, [R5], R6, R7 ;  /* 0x000000060507738d */ /* 0x000e240001800007 */
[----:B0-----:R-:W-:-:S13]  /*3b20*/  ISETP.EQ.U32.AND P0, PT, R7, 0x1, PT ;  /* 0x000000010700780c */ /* 0x001fda0003f02070 */
[----:B------:R-:W-:Y:S05]  /*3b30*/  @!P0 BRA `(.L_x_98) ;  /* 0xfffffffc00ec8947 */ /* 0x000fea000383ffff */
[----:B------:R-:W-:Y:S05]  /*3b40*/  BRA `(.L_x_96) ;  /* 0x00000000000c7947 */ /* 0x000fea0003800000 */
.L_x_97:
[----:B------:R-:W2:Y:S02]  /*3b50*/  LD.E R5, desc[UR8][R8.64] ;  /* 0x0000000808057980 */ /* 0x000ea4000c101900 */
[----:B--2---:R-:W-:-:S05]  /*3b60*/  IADD3 R5, R11, R5, RZ ;  /* 0x000000050b057210 */ /* 0x004fca0007ffe0ff */
[----:B------:R0:W-:Y:S02]  /*3b70*/  ST.E desc[UR8][R8.64], R5 ;  /* 0x0000000508007985 */ /* 0x0001e4000c101908 */
.L_x_96:
[----:B------:R-:W-:Y:S05]  /*3b80*/  BSYNC B0 ;  /* 0x0000000000007941 */ /* 0x000fea0003800000 */
.L_x_95:
[----:B------:R1:W-:Y:S01]  /*3b90*/  ATOM.E.ADD.F16x2.RN.STRONG.GPU P0, RZ, desc[UR8][R8.64+0x4], R31 ;  /* 0x0000041f08ff79a2 */ /* 0x0003e2000810e1c8 */
[----:B------:R-:W-:Y:S04]  /*3ba0*/  BSSY B0, `(.L_x_99) ;  /* 0x000000f000007945 */ /* 0x000fe80003800000 */
[----:B-1----:R-:W-:Y:S05]  /*3bb0*/  @P0 BRA `(.L_x_100) ;  /* 0x0000000000340947 */ /* 0x002fea0003800000 */
[----:B------:R-:W1:Y:S02]  /*3bc0*/  QSPC.E.S P0, RZ, [R8+0x4] ;  /* 0x0000040008ff73aa */ /* 0x000e640000000500 */
[----:B-1----:R-:W-:Y:S05]  /*3bd0*/  @!P0 BRA `(.L_x_101) ;  /* 0x0000000000208947 */ /* 0x002fea0003800000 */
[----:B------:R-:W-:-:S04]  /*3be0*/  MOV R6, R8 ;  /* 0x0000000800067202 */ /* 0x000fc80000000f00 */
[----:B0-----:R-:W-:-:S07]  /*3bf0*/  MOV R5, R6 ;  /* 0x0000000600057202 */ /* 0x001fce0000000f00 */
.L_x_102:
[----:B------:R-:W0:Y:S02]  /*3c00*/  LDS R6, [R5+0x4] ;  /* 0x0000040005067984 */ /* 0x000e240000000800 */
[----:B0-----:R-:W-:-:S06]  /*3c10*/  HADD2 R7, R6, R31 ;  /* 0x0000001f06077230 */ /* 0x001fcc0000000000 */
[----:B------:R-:W0:Y:S02]  /*3c20*/  ATOMS.CAST.SPIN R7, [R5+0x4], R6, R7 ;  /* 0x000004060507738d */ /* 0x000e240001800007 */
[----:B0-----:R-:W-:-:S13]  /*3c30*/  ISETP.EQ.U32.AND P0, PT, R7, 0x1, PT ;  /* 0x000000010700780c */ /* 0x001fda0003f02070 */
[----:B------:R-:W-:Y:S05]  /*3c40*/  @!P0 BRA `(.L_x_102) ;  /* 0xfffffffc00ec8947 */ /* 0x000fea000383ffff */
[----:B------:R-:W-:Y:S05]  /*3c50*/  BRA `(.L_x_100) ;  /* 0x00000000000c7947 */ /* 0x000fea0003800000 */
.L_x_101:
[----:B0-----:R-:W2:Y:S02]  /*3c60*/  LD.E R5, desc[UR8][R8.64+0x4] ;  /* 0x0000040808057980 */ /* 0x001ea4000c101900 */
[----:B--2---:R-:W-:-:S05]  /*3c70*/  IADD3 R5, R31, R5, RZ ;  /* 0x000000051f057210 */ /* 0x004fca0007ffe0ff */
[----:B------:R1:W-:Y:S02]  /*3c80*/  ST.E desc[UR8][R8.64+0x4], R5 ;  /* 0x0000040508007985 */ /* 0x0003e4000c101908 */
.L_x_100:
[----:B------:R-:W-:Y:S05]  /*3c90*/  BSYNC B0 ;  /* 0x0000000000007941 */ /* 0x000fea0003800000 */
.L_x_99:
[----:B------:R-:W-:-:S13]  /*3ca0*/  ISETP.NE.AND P0, PT, R34, 0x2, PT ;  /* 0x000000022200780c */ /* 0x000fda0003f05270 */
[----:B------:R-:W-:Y:S05]  /*3cb0*/  @!P0 EXIT ;  /* 0x000000000000894d */ /* 0x000fea0003800000 */
[----:B------:R-:W-:Y:S02]  /*3cc0*/  HADD2 R4, R4.H0_H0, R4.H1_H1 ;  /* 0x3000000404047230 */ /* 0x000fe40000000800 */
[----:B01----:R-:W-:Y:S01]  /*3cd0*/  HADD2 R5, R3.H0_H0, R3.H1_H1 ;  /* 0x3000000303057230 */ /* 0x003fe20000000800 */
[----:B------:R-:W-:-:S04]  /*3ce0*/  IADD3 R3, R33, UR6, RZ ;  /* 0x0000000621037c10 */ /* 0x000fc8000fffe0ff */
[----:B------:R-:W-:Y:S01]  /*3cf0*/  PRMT R4, R4, 0x5410, R5 ;  /* 0x0000541004047816 */ /* 0x000fe20000000005 */
[----:B------:R-:W-:-:S04]  /*3d00*/  IMAD.WIDE R14, R3, 0x2, R14 ;  /* 0x00000002030e7825 */ /* 0x000fc800078e020e */
        /* <DEDUP_REMOVED lines=12> */
.L_x_106:
[----:B------:R-:W0:Y:S02]  /*3dd0*/  LDS R2, [R0] ;  /* 0x0000000000027984 */ /* 0x000e240000000800 */
[----:B0-----:R-:W-:-:S10]  /*3de0*/  HFMA2.MMA R3, R2, 1, 1, R5 ;  /* 0x3c003c0002037835 */ /* 0x001fd40000000005 */
[----:B------:R-:W0:Y:S02]  /*3df0*/  ATOMS.CAST.SPIN R3, [R0], R2, R3 ;  /* 0x000000020003738d */ /* 0x000e240001800003 */
[----:B0-----:R-:W-:-:S13]  /*3e00*/  ISETP.EQ.U32.AND P0, PT, R3, 0x1, PT ;  /* 0x000000010300780c */ /* 0x001fda0003f02070 */
[----:B------:R-:W-:Y:S05]  /*3e10*/  @!P0 BRA `(.L_x_106) ;  /* 0xfffffffc00ec8947 */ /* 0x000fea000383ffff */
[----:B------:R-:W-:Y:S05]  /*3e20*/  BRA `(.L_x_104) ;  /* 0x00000000000c7947 */ /* 0x000fea0003800000 */
.L_x_105:
[----:B------:R-:W2:Y:S02]  /*3e30*/  LD.E R0, desc[UR8][R14.64] ;  /* 0x000000080e007980 */ /* 0x000ea4000c101900 */
[----:B--2---:R-:W-:-:S05]  /*3e40*/  IADD3 R3, R5, R0, RZ ;  /* 0x0000000005037210 */ /* 0x004fca0007ffe0ff */
[----:B------:R0:W-:Y:S02]  /*3e50*/  ST.E desc[UR8][R14.64], R3 ;  /* 0x000000030e007985 */ /* 0x0001e4000c101908 */
.L_x_104:
[----:B------:R-:W-:Y:S05]  /*3e60*/  BSYNC B0 ;  /* 0x0000000000007941 */ /* 0x000fea0003800000 */
.L_x_103:
[----:B------:R1:W-:Y:S02]  /*3e70*/  ATOM.E.ADD.F16x2.RN.STRONG.GPU P0, RZ, desc[UR8][R14.64+0x4], R7 ;  /* 0x000004070eff79a2 */ /* 0x0003e4000810e1c8 */
[----:B-1----:R-:W-:Y:S05]  /*3e80*/  @P0 EXIT ;  /* 0x000000000000094d */ /* 0x002fea0003800000 */
[----:B------:R-:W1:Y:S02]  /*3e90*/  QSPC.E.S P0, RZ, [R14+0x4] ;  /* 0x000004000eff73aa */ /* 0x000e640000000500 */
[----:B-1----:R-:W-:Y:S05]  /*3ea0*/  @!P0 BRA `(.L_x_107) ;  /* 0x0000000000208947 */ /* 0x002fea0003800000 */
[----:B------:R-:W-:-:S04]  /*3eb0*/  MOV R2, R14 ;  /* 0x0000000e00027202 */ /* 0x000fc80000000f00 */
[----:B------:R-:W-:-:S07]  /*3ec0*/  MOV R0, R2 ;  /* 0x0000000200007202 */ /* 0x000fce0000000f00 */
.L_x_108:
[----:B------:R-:W0:Y:S02]  /*3ed0*/  LDS R2, [R0+0x4] ;  /* 0x0000040000027984 */ /* 0x000e240000000800 */
[----:B0-----:R-:W-:-:S06]  /*3ee0*/  HADD2 R3, R2, R7 ;  /* 0x0000000702037230 */ /* 0x001fcc0000000000 */
[----:B------:R-:W0:Y:S02]  /*3ef0*/  ATOMS.CAST.SPIN R3, [R0+0x4], R2, R3 ;  /* 0x000004020003738d */ /* 0x000e240001800003 */
[----:B0-----:R-:W-:-:S13]  /*3f00*/  ISETP.EQ.U32.AND P0, PT, R3, 0x1, PT ;  /* 0x000000010300780c */ /* 0x001fda0003f02070 */
[----:B------:R-:W-:Y:S05]  /*3f10*/  @!P0 BRA `(.L_x_108) ;  /* 0xfffffffc00ec8947 */ /* 0x000fea000383ffff */
[----:B------:R-:W-:Y:S05]  /*3f20*/  EXIT ;  /* 0x000000000000794d */ /* 0x000fea0003800000 */
.L_x_107:
[----:B------:R-:W0:Y:S02]  /*3f30*/  LD.E R0, desc[UR8][R14.64+0x4] ;  /* 0x000004080e007980 */ /* 0x000e24000c101900 */
[----:B0-----:R-:W-:-:S05]  /*3f40*/  IADD3 R3, R7, R0, RZ ;  /* 0x0000000007037210 */ /* 0x001fca0007ffe0ff */
[----:B------:R-:W-:Y:S01]  /*3f50*/  ST.E desc[UR8][R14.64+0x4], R3 ;  /* 0x000004030e007985 */ /* 0x000fe2000c101908 */
[----:B------:R-:W-:Y:S05]  /*3f60*/  EXIT ;  /* 0x000000000000794d */ /* 0x000fea0003800000 */
.L_x_109:
        /* <DEDUP_REMOVED lines=9> */
.L_x_159:


//--------------------- .text._Z28gemm_half_q_half_gptq_kernelILi2ELb1ELb1EEvPK6__halfPKjS4_S2_PS0_iiiiiPKtibS2_i --------------------------
	.section	.text._Z28gemm_half_q_half_gptq_kernelILi2ELb1ELb1EEvPK6__halfPKjS4_S2_PS0_iiiiiPKtibS2_i,"ax",@progbits
	.align	128
        .global         _Z28gemm_half_q_half_gptq_kernelILi2ELb1ELb1EEvPK6__halfPKjS4_S2_PS0_iiiiiPKtibS2_i
        .type           _Z28gemm_half_q_half_gptq_kernelILi2ELb1ELb1EEvPK6__halfPKjS4_S2_PS0_iiiiiPKtibS2_i,@function
        .size           _Z28gemm_half_q_half_gptq_kernelILi2ELb1ELb1EEvPK6__halfPKjS4_S2_PS0_iiiiiPKtibS2_i,(.L_x_160 - _Z28gemm_half_q_half_gptq_kernelILi2ELb1ELb1EEvPK6__halfPKjS4_S2_PS0_iiiiiPKtibS2_i)
        .other          _Z28gemm_half_q_half_gptq_kernelILi2ELb1ELb1EEvPK6__halfPKjS4_S2_PS0_iiiiiPKtibS2_i,@"STO_CUDA_ENTRY STV_DEFAULT"
_Z28gemm_half_q_half_gptq_kernelILi2ELb1ELb1EEvPK6__halfPKjS4_S2_PS0_iiiiiPKtibS2_i:
.text._Z28gemm_half_q_half_gptq_kernelILi2ELb1ELb1EEvPK6__halfPKjS4_S2_PS0_iiiiiPKtibS2_i:
[----:B------:R-:W-:Y:S01]  /*0000*/  LDC R1, c[0x0][0x28] ;  /* 0x00000a00ff017b82 */ /* 0x000fe20000000800 */
[----:B------:R-:W0:Y:S07]  /*0010*/  S2R R2, SR_CTAID.Y ;  /* 0x0000000000027919 */ /* 0x000e2e0000002600 */
[----:B------:R-:W0:Y:S02]  /*0020*/  LDC R3, c[0x0][0x238] ;  /* 0x00008e00ff037b82 */ /* 0x000e240000000800 */
[----:B0-----:R-:W-:-:S05]  /*0030*/  IMAD R0, R2, -0x2, R3 ;  /* 0xfffffffe02007824 */ /* 0x001fca00078e0203 */
[----:B------:R-:W-:-:S13]  /*0040*/  ISETP.GE.AND P0, PT, R0, 0x1, PT ;  /* 0x000000010000780c */ /* 0x000fda0003f06270 */
[----:B------:R-:W-:Y:S05]  /*0050*/  @!P0 EXIT ;  /* 0x000000000000894d */ /* 0x000fea0003800000 */
[----:B------:R-:W-:Y:S01]  /*0060*/  VIMNMX R0, R0, 0x2, PT ;  /* 0x0000000200007848 */ /* 0x000fe20003fe0100 */
[----:B------:R-:W0:Y:S01]  /*0070*/  LDC.64 R4, c[0x0][0x260] ;  /* 0x00009800ff047b82 */ /* 0x000e220000000a00 */
[----:B------:R-:W-:Y:S02]  /*0080*/  ULDC.64 UR8, c[0x0][0x208] ;  /* 0x0000820000087ab9 */ /* 0x000fe40000000a00 */
[----:B------:R-:W-:-:S13]  /*0090*/  ISETP.GE.AND P1, PT, R0, 0x2, PT ;  /* 0x000000020000780c */ /* 0x000fda0003f26270 */
[----:B------:R-:W1:Y:S08]  /*00a0*/  @P1 LDC R3, c[0x0][0x268] ;  /* 0x00009a00ff031b82 */ /* 0x000e700000000800 */
[----:B------:R-:W1:Y:S01]  /*00b0*/  @P1 LDC.64 R6, c[0x0][0x260] ;  /* 0x00009800ff061b82 */ /* 0x000e620000000a00 */
[----:B0-----:R-:W2:Y:S01]  /*00c0*/  LDG.E.U16 R4, desc[UR8][R4.64] ;  /* 0x0000000804047981 */ /* 0x001ea2000c1e1500 */
[----:B------:R-:W-:Y:S01]  /*00d0*/  PRMT R28, RZ, 0x7610, R28 ;  /* 0x00007610ff1c7816 */ /* 0x000fe2000000001c */
[----:B-1----:R-:W-:-:S05]  /*00e0*/  @P1 IMAD.WIDE R6, R3, 0x2, R6 ;  /* 0x0000000203061825 */ /* 0x002fca00078e0206 */
[----:B------:R-:W3:Y:S01]  /*00f0*/  @P1 LDG.E.U16 R28, desc[UR8][R6.64] ;  /* 0x00000008061c1981 */ /* 0x000ee2000c1e1500 */
[----:B--2---:R-:W-:-:S13]  /*0100*/  R2UR UR12, R4 ;  /* 0x00000000040c72ca */ /* 0x004fda00000e0000 */
[----:B------:R-:W-:Y:S02]  /*0110*/  MOV R3, UR12 ;  /* 0x0000000c00037c02 */ /* 0x000fe40008000f00 */
[----:B---3--:R-:W-:-:S04]  /*0120*/  @P1 LOP3.LUT R3, R28, UR12, RZ, 0xfc, !PT ;  /* 0x0000000c1c031c12 */ /* 0x008fc8000f8efcff */
[----:B------:R-:W-:-:S04]  /*0130*/  PRMT R3, R3, 0x9910, RZ ;  /* 0x0000991003037816 */ /* 0x000fc800000000ff */
[----:B------:R-:W-:-:S13]  /*0140*/  ISETP.NE.AND P0, PT, R3, RZ, PT ;  /* 0x000000ff0300720c */ /* 0x000fda0003f05270 */
[----:B------:R-:W-:Y:S05]  /*0150*/  @!P0 EXIT ;  /* 0x000000000000894d */ /* 0x000fea0003800000 */
[----:B------:R-:W0:Y:S01]  /*0160*/  S2UR UR13, SR_CTAID.Z ;  /* 0x00000000000d79c3 */ /* 0x000e220000002700 */
[----:B------:R-:W1:Y:S01]  /*0170*/  S2R R3, SR_TID.X ;  /* 0x0000000000037919 */ /* 0x000e620000002100 */
[----:B------:R-:W-:Y:S06]  /*0180*/  BSSY B0, `(.L_x_110) ;  /* 0x0000074000007945 */ /* 0x000fec0003800000 */
[----:B------:R-:W2:Y:S08]  /*0190*/  LDC R5, c[0x0][0x240] ;  /* 0x00009000ff057b82 */ /* 0x000eb00000000800 */
[----:B------:R-:W3:Y:S01]  /*01a0*/  S2UR UR4, SR_CTAID.X ;  /* 0x00000000000479c3 */ /* 0x000ee20000002500 */
[----:B0-----:R-:W-:-:S06]  /*01b0*/  USHF.L.U32 UR11, UR13, 0x7, URZ ;  /* 0x000000070d0b7899 */ /* 0x001fcc000800063f */
[----:B------:R-:W-:-:S05]  /*01c0*/  IMAD.U32 R4, RZ, RZ, UR11 ;  /* 0x0000000bff047e24 */ /* 0x000fca000f8e00ff */
[----:B--2---:R-:W-:-:S04]  /*01d0*/  VIADDMNMX R4, R4, 0x80, R5, PT ;  /* 0x0000008004047846 */ /* 0x004fc80003800105 */
[----:B------:R-:W-:Y:S01]  /*01e0*/  R2UR UR10, R4 ;  /* 0x00000000040a72ca */ /* 0x000fe200000e0000 */
[----:B---3--:R-:W-:Y:S01]  /*01f0*/  USHF.L.U32 UR4, UR4, 0x9, URZ ;  /* 0x0000000904047899 */ /* 0x008fe2000800063f */
[----:B-1----:R-:W-:-:S05]  /*0200*/  IADD3 R4, R3, UR11, RZ ;  /* 0x0000000b03047c10 */ /* 0x002fca000fffe0ff */
[----:B------:R-:W-:-:S06]  /*0210*/  LEA R29, R3, UR4, 0x2 ;  /* 0x00000004031d7c11 */ /* 0x000fcc000f8e10ff */
[----:B------:R-:W-:-:S13]  /*0220*/  ISETP.GE.AND P0, PT, R4, UR10, PT ;  /* 0x0000000a04007c0c */ /* 0x000fda000bf06270 */
[----:B------:R-:W-:Y:S05]  /*0230*/  @P0 BRA `(.L_x_111) ;  /* 0x0000000400a00947 */ /* 0x000fea0003800000 */
[----:B------:R-:W-:Y:S01]  /*0240*/  ULDC.64 UR6, c[0x0][0x250] ;  /* 0x0000940000067ab9 */ /* 0x000fe20000000a00 */
[----:B------:R-:W-:Y:S02]  /*0250*/  SHF.R.S32.HI R7, RZ, 0x1f, R4 ;  /* 0x0000001fff077819 */ /* 0x000fe40000011404 */
[----:B------:R-:W-:-:S04]  /*0260*/  ISETP.NE.U32.AND P0, PT, RZ, UR6, PT ;  /* 0x00000006ff007c0c */ /* 0x000fc8000bf05070 */
[----:B------:R-:W-:-:S13]  /*0270*/  ISETP.NE.AND.EX P0, PT, RZ, UR7, PT, P0 ;  /* 0x00000007ff007c0c */ /* 0x000fda000bf05300 */
[----:B------:R-:W-:Y:S05]  /*0280*/  @!P0 BRA `(.L_x_112) ;  /* 0x0000000000d08947 */ /* 0x000fea0003800000 */
[C---:B------:R-:W-:Y:S01]  /*0290*/  LEA R8, P0, R4.reuse, UR6, 0x1 ;  /* 0x0000000604087c11 */ /* 0x040fe2000f8008ff */
[----:B------:R-:W-:Y:S01]  /*02a0*/  UMOV UR5, 0x400 ;  /* 0x0000040000057882 */ /* 0x000fe20000000000 */
[----:B------:R-:W-:Y:S02]  /*02b0*/  ULDC.64 UR14, c[0x0][0x210] ;  /* 0x00008400000e7ab9 */ /* 0x000fe40000000a00 */
[----:B------:R-:W-:-:S05]  /*02c0*/  LEA.HI.X R9, R4, UR7, R7, 0x1, P0 ;  /* 0x0000000704097c11 */ /* 0x000fca00080f0c07 */
[----:B------:R-:W2:Y:S01]  /*02d0*/  LDG.E.U16.CONSTANT R8, desc[UR8][R8.64] ;  /* 0x0000000808087981 */ /* 0x000ea2000c1e9500 */
[----:B------:R-:W0:Y:S01]  /*02e0*/  S2UR UR6, SR_CgaCtaId ;  /* 0x00000000000679c3 */ /* 0x000e220000008800 */
[----:B------:R-:W-:Y:S01]  /*02f0*/  IMAD R4, R2, R5, RZ ;  /* 0x0000000502047224 */ /* 0x000fe200078e02ff */
[----:B------:R-:W-:Y:S01]  /*0300*/  ISETP.GT.AND P2, PT, R0, 0x3, PT ;  /* 0x000000030000780c */ /* 0x000fe20003f44270 */
[----:B------:R-:W-:Y:S02]  /*0310*/  HFMA2.MMA R15, -RZ, RZ, 0, 0 ;  /* 0x00000000ff0f7435 */ /* 0x000fe400000001ff */
[----:B------:R-:W-:Y:S01]  /*0320*/  IMAD.SHL.U32 R7, R4, 0x2, RZ ;  /* 0x0000000204077824 */ /* 0x000fe200078e00ff */
        /* <DEDUP_REMOVED lines=10> */
.L_x_114:
        /* <DEDUP_REMOVED lines=16> */
.L_x_113:
[----:B------:R-:W-:-:S04]  /*04d0*/  IADD3 R8, R0, -R15, RZ ;  /* 0x8000000f00087210 */ /* 0x000fc80007ffe0ff */
[----:B------:R-:W-:-:S13]  /*04e0*/  ISETP.GT.AND P2, PT, R8, 0x1, PT ;  /* 0x000000010800780c */ /* 0x000fda0003f44270 */
[----:B------:R-:W-:Y:S01]  /*04f0*/  @P2 IMAD.WIDE R8, R5, 0x2, R6 ;  /* 0x0000000205082825 */ /* 0x000fe200078e0206 */
[----:B------:R0:W2:Y:S04]  /*0500*/  @P2 LDG.E.U16.CONSTANT R11, desc[UR8][R6.64] ;  /* 0x00000008060b2981 */ /* 0x0000a8000c1e9500 */
[----:B------:R-:W3:Y:S01]  /*0510*/  @P2 LDG.E.U16.CONSTANT R13, desc[UR8][R8.64] ;  /* 0x00000008080d2981 */ /* 0x000ee2000c1e9500 */
[----:B------:R-:W-:Y:S01]  /*0520*/  @P2 VIADD R15, R15, 0x2 ;  /* 0x000000020f0f2836 */ /* 0x000fe20000000000 */
[----:B------:R-:W-:-:S04]  /*0530*/  @P2 PLOP3.LUT P0, PT, PT, PT, PT, 0x8, 0x0 ;  /* 0x000000000000281c */ /* 0x000fc80003f0e170 */
[----:B------:R-:W-:Y:S01]  /*0540*/  ISETP.LT.OR P0, PT, R15, R0, P0 ;  /* 0x000000000f00720c */ /* 0x000fe20000701670 */
[----:B0-----:R-:W-:Y:S01]  /*0550*/  @P2 IMAD.WIDE R6, R5, 0x2, R8 ;  /* 0x0000000205062825 */ /* 0x001fe200078e0208 */
[----:B--2---:R-:W-:Y:S04]  /*0560*/  @P2 STS.U16 [R4], R11 ;  /* 0x0000000b04002388 */ /* 0x004fe80000000400 */
[----:B---3--:R0:W-:Y:S02]  /*0570*/  @P2 STS.U16 [R4+0x100], R13 ;  /* 0x0001000d04002388 */ /* 0x0081e40000000400 */
[----:B0-----:R-:W-:-:S05]  /*0580*/  @P2 IADD3 R4, R4, 0x200, RZ ;  /* 0x0000020004042810 */ /* 0x001fca0007ffe0ff */
[----:B------:R-:W-:Y:S05]  /*0590*/  @!P0 BRA `(.L_x_111) ;  /* 0x0000000000c88947 */ /* 0x000fea0003800000 */
[----:B------:R-:W2:Y:S04]  /*05a0*/  LDG.E.U16.CONSTANT R7, desc[UR8][R6.64] ;  /* 0x0000000806077981 */ /* 0x000ea8000c1e9500 */
[----:B--2---:R1:W-:Y:S01]  /*05b0*/  STS.U16 [R4], R7 ;  /* 0x0000000704007388 */ /* 0x0043e20000000400 */
[----:B------:R-:W-:Y:S05]  /*05c0*/  BRA `(.L_x_111) ;  /* 0x0000000000bc7947 */ /* 0x000fea0003800000 */
.L_x_112:
[----:B------:R-:W0:Y:S01]  /*05d0*/  S2UR UR6, SR_CgaCtaId ;  /* 0x00000000000679c3 */ /* 0x000e220000008800 */
[----:B------:R-:W-:Y:S01]  /*05e0*/  IMAD R6, R2, R5, RZ ;  /* 0x0000000502067224 */ /* 0x000fe200078e02ff */
[----:B------:R-:W-:Y:S01]  /*05f0*/  ISETP.GT.AND P2, PT, R0, 0x3, PT ;  /* 0x000000030000780c */ /* 0x000fe20003f44270 */
[----:B------:R-:W-:Y:S01]  /*0600*/  UMOV UR5, 0x400 ;  /* 0x0000040000057882 */ /* 0x000fe20000000000 */
[----:B------:R-:W-:Y:S01]  /*0610*/  ULDC.64 UR14, c[0x0][0x210] ;  /* 0x00008400000e7ab9 */ /* 0x000fe20000000a00 */
[----:B------:R-:W-:Y:S01]  /*0620*/  IMAD.SHL.U32 R6, R6, 0x2, RZ ;  /* 0x0000000206067824 */ /* 0x000fe200078e00ff */
        /* <DEDUP_REMOVED lines=9> */
[----:B------:R-:W-:Y:S01]  /*06c0*/  PLOP3.LUT P0, PT, PT, PT, PT, 0x8, 0x0 ;  /* 0x000000000000781c */ /* 0x000fe20003f0e170 */
[----:B------:R-:W-:-:S12]  /*06d0*/  VIADD R14, R0, 0xfffffffd ;  /* 0xfffffffd000e7836 */ /* 0x000fd80000000000 */
.L_x_116:
        /* <DEDUP_REMOVED lines=16> */
.L_x_115:
[----:B------:R-:W-:-:S04]  /*07e0*/  IADD3 R8, R0, -R15, RZ ;  /* 0x8000000f00087210 */ /* 0x000fc80007ffe0ff */
[----:B------:R-:W-:-:S13]  /*07f0*/  ISETP.GT.AND P2, PT, R8, 0x1, PT ;  /* 0x000000010800780c */ /* 0x000fda0003f44270 */
[----:B------:R-:W-:Y:S01]  /*0800*/  @P2 VIADD R15, R15, 0x2 ;  /* 0x000000020f0f2836 */ /* 0x000fe20000000000 */
[----:B------:R-:W-:Y:S01]  /*0810*/  @P2 PLOP3.LUT P0, PT, PT, PT, PT, 0x8, 0x0 ;  /* 0x000000000000281c */ /* 0x000fe20003f0e170 */
[----:B------:R-:W-:Y:S01]  /*0820*/  @P2 IMAD.WIDE R8, R5, 0x2, R6 ;  /* 0x0000000205082825 */ /* 0x000fe200078e0206 */
[----:B------:R0:W2:Y:S02]  /*0830*/  @P2 LDG.E.U16.CONSTANT R11, desc[UR8][R6.64] ;  /* 0x00000008060b2981 */ /* 0x0000a4000c1e9500 */
[----:B------:R-:W-:Y:S02]  /*0840*/  ISETP.LT.OR P0, PT, R15, R0, P0 ;  /* 0x000000000f00720c */ /* 0x000fe40000701670 */
[----:B------:R-:W3:Y:S01]  /*0850*/  @P2 LDG.E.U16.CONSTANT R13, desc[UR8][R8.64] ;  /* 0x00000008080d2981 */ /* 0x000ee2000c1e9500 */
[----:B0-----:R-:W-:-:S10]  /*0860*/  @P2 IMAD.WIDE R6, R5, 0x2, R8 ;  /* 0x0000000205062825 */ /* 0x001fd400078e0208 */
[----:B------:R-:W4:Y:S04]  /*0870*/  @P0 LDG.E.U16.CONSTANT R5, desc[UR8][R6.64] ;  /* 0x0000000806050981 */ /* 0x000f28000c1e9500 */
[----:B--2---:R-:W-:Y:S04]  /*0880*/  @P2 STS.U16 [R4], R11 ;  /* 0x0000000b04002388 */ /* 0x004fe80000000400 */
[----:B---3--:R0:W-:Y:S02]  /*0890*/  @P2 STS.U16 [R4+0x100], R13 ;  /* 0x0001000d04002388 */ /* 0x0081e40000000400 */
[----:B0-----:R-:W-:-:S05]  /*08a0*/  @P2 IADD3 R4, R4, 0x200, RZ ;  /* 0x0000020004042810 */ /* 0x001fca0007ffe0ff */
[----:B----4-:R0:W-:Y:S02]  /*08b0*/  @P0 STS.U16 [R4], R5 ;  /* 0x0000000504000388 */ /* 0x0101e40000000400 */
.L_x_111:
[----:B------:R-:W-:Y:S05]  /*08c0*/  BSYNC B0 ;  /* 0x0000000000007941 */ /* 0x000fea0003800000 */
.L_x_110:
        /* <DEDUP_REMOVED lines=8> */
[----:B01----:R-:W0:Y:S01]  /*0950*/  LDC.64 R4, c[0x0][0x230] ;  /* 0x00008c00ff047b82 */ /* 0x003e220000000a00 */
[----:B------:R-:W-:Y:S01]  /*0960*/  ISETP.GT.AND P2, PT, R0, 0x3, PT ;  /* 0x000000030000780c */ /* 0x000fe20003f44270 */
[----:B------:R-:W-:Y:S01]  /*0970*/  IMAD R2, R2, UR7, RZ ;  /* 0x0000000702027c24 */ /* 0x000fe2000f8e02ff */
[----:B------:R-:W-:Y:S01]  /*0980*/  HFMA2.MMA R11, -RZ, RZ, 0, 0 ;  /* 0x00000000ff0b7435 */ /* 0x000fe200000001ff */
[----:B------:R-:W-:-:S03]  /*0990*/  PLOP3.LUT P0, PT, PT, PT, PT, 0x80, 0x0 ;  /* 0x000000000000781c */ /* 0x000fc60003f0f070 */
[----:B------:R-:W-:-:S05]  /*09a0*/  LEA R2, R2, UR4, 0x1 ;  /* 0x0000000402027c11 */ /* 0x000fca000f8e08ff */
[----:B------:R-:W-:-:S04]  /*09b0*/  IMAD R3, R3, 0x4, R2 ;  /* 0x0000000403037824 */ /* 0x000fc800078e0202 */
[----:B0-----:R-:W-:Y:S01]  /*09c0*/  IMAD.WIDE R2, R3, 0x2, R4 ;  /* 0x0000000203027825 */ /* 0x001fe200078e0204 */
[----:B------:R-:W-:Y:S06]  /*09d0*/  @!P2 BRA `(.L_x_118) ;  /* 0x000000000044a947 */ /* 0x000fec0003800000 */
[----:B------:R-:W-:Y:S01]  /*09e0*/  PLOP3.LUT P0, PT, PT, PT, PT, 0x8, 0x0 ;  /* 0x000000000000781c */ /* 0x000fe20003f0e170 */
[----:B------:R-:W-:-:S12]  /*09f0*/  VIADD R10, R0, 0xfffffffd ;  /* 0xfffffffd000a7836 */ /* 0x000fd80000000000 */
.L_x_119:
[----:B-1----:R-:W-:Y:S01]  /*0a00*/  MOV R5, UR7 ;  /* 0x0000000700057c02 */ /* 0x002fe20008000f00 */
[----:B------:R-:W-:Y:S01]  /*0a10*/  IMAD.U32 R7, RZ, RZ, UR7 ;  /* 0x00000007ff077e24 */ /* 0x000fe2000f8e00ff */
[----:B------:R-:W-:Y:S01]  /*0a20*/  MOV R9, UR7 ;  /* 0x0000000700097c02 */ /* 0x000fe20008000f00 */
[----:B------:R0:W-:Y:S01]  /*0a30*/  STG.E.64 desc[UR8][R2.64], RZ ;  /* 0x000000ff02007986 */ /* 0x0001e2000c101b08 */
[----:B------:R-:W-:Y:S01]  /*0a40*/  VIADD R11, R11, 0x4 ;  /* 0x000000040b0b7836 */ /* 0x000fe20000000000 */
[----:B------:R-:W-:Y:S01]  /*0a50*/  MOV R13, UR7 ;  /* 0x00000007000d7c02 */ /* 0x000fe20008000f00 */
[----:B------:R-:W-:-:S03]  /*0a60*/  IMAD.WIDE R4, R5, 0x2, R2 ;  /* 0x0000000205047825 */ /* 0x000fc600078e0202 */
        /* <DEDUP_REMOVED lines=8> */
.L_x_118:
[----:B-1----:R-:W-:Y:S01]  /*0af0*/  IMAD.IADD R4, R0, 0x1, -R11 ;  /* 0x0000000100047824 */ /* 0x002fe200078e0a0b */
[----:B------:R-:W-:Y:S01]  /*0b00*/  MOV R5, UR7 ;  /* 0x0000000700057c02 */ /* 0x000fe20008000f00 */
[----:B------:R-:W-:-:S03]  /*0b10*/  IMAD.U32 R7, RZ, RZ, UR7 ;  /* 0x00000007ff077e24 */ /* 0x000fc6000f8e00ff */
[----:B------:R-:W-:-:S13]  /*0b20*/  ISETP.GT.AND P2, PT, R4, 0x1, PT ;  /* 0x000000010400780c */ /* 0x000fda0003f44270 */
        /* <DEDUP_REMOVED lines=8> */
.L_x_117:
[----:B------:R-:W-:Y:S02]  /*0bb0*/  ULDC UR5, c[0x0][0x248] ;  /* 0x0000920000057ab9 */ /* 0x000fe40000000800 */
[----:B------:R-:W-:Y:S01]  /*0bc0*/  MOV R0, UR5 ;  /* 0x0000000500007c02 */ /* 0x000fe20008000f00 */
[----:B------:R-:W-:-:S03]  /*0bd0*/  ULOP3.LUT UR4, UR11, UR5, URZ, 0x3c, !UPT ;  /* 0x000000050b047292 */ /* 0x000fc6000f8e3c3f */
[----:B0-2---:R-:W-:Y:S01]  /*0be0*/  IABS R5, R0 ;  /* 0x0000000000057213 */ /* 0x005fe20000000000 */
[----:B------:R-:W-:Y:S02]  /*0bf0*/  BAR.SYNC.DEFER_BLOCKING 0x0 ;  /* 0x0000000000007b1d */ /* 0x000fe40000010000 */
[----:B------:R-:W-:-:S04]  /*0c00*/  ISETP.LE.AND P2, PT, RZ, UR4, PT ;  /* 0x00000004ff007c0c */ /* 0x000fc8000bf43270 */
[----:B------:R-:W0:Y:S08]  /*0c10*/  I2F.RP R0, R5 ;  /* 0x0000000500007306 */ /* 0x000e300000209400 */
[----:B0-----:R-:W0:Y:S02]  /*0c20*/  MUFU.RCP R0, R0 ;  /* 0x0000000000007308 */ /* 0x001e240000001000 */
[----:B0-----:R-:W-:-:S06]  /*0c30*/  IADD3 R2, R0, 0xffffffe, RZ ;  /* 0x0ffffffe00027810 */ /* 0x001fcc0007ffe0ff */
[----:B------:R0:W1:Y:S02]  /*0c40*/  F2I.FTZ.U32.TRUNC.NTZ R3, R2 ;  /* 0x0000000200037305 */ /* 0x000064000021f000 */
        /* <DEDUP_REMOVED lines=13> */
[----:B------:R-:W-:Y:S01]  /*0d20*/  @!P3 IMAD.IADD R0, R0, 0x1, -R5 ;  /* 0x000000010000b824 */ /* 0x000fe200078e0a05 */
[----:B------:R-:W-:Y:S02]  /*0d30*/  @!P3 IADD3 R25, R25, 0x1, RZ ;  /* 0x000000011919b810 */ /* 0x000fe40007ffe0ff */
[----:B------:R-:W-:Y:S02]  /*0d40*/  ISETP.NE.AND P3, PT, RZ, UR5, PT ;  /* 0x00000005ff007c0c */ /* 0x000fe4000bf65270 */
[----:B------:R-:W-:-:S13]  /*0d50*/  ISETP.GE.U32.AND P0, PT, R0, R5, PT ;  /* 0x000000050000720c */ /* 0x000fda0003f06070 */
[----:B------:R-:W-:-:S05]  /*0d60*/  @P0 IADD3 R25, R25, 0x1, RZ ;  /* 0x0000000119190810 */ /* 0x000fca0007ffe0ff */
[----:B------:R-:W-:Y:S01]  /*0d70*/  @!P2 IMAD.MOV R25, RZ, RZ, -R25 ;  /* 0x000000ffff19a224 */ /* 0x000fe200078e0a19 */
        /* <DEDUP_REMOVED lines=14> */
[----:B------:R-:W-:Y:S02]  /*0e60*/  I2F.F16 R6, -0x40 ;  /* 0xffffffc000067906 */ /* 0x000fe40000200c00 */
[----:B------:R-:W-:-:S03]  /*0e70*/  LOP3.LUT R27, R27, 0x10, RZ, 0xc0, !PT ;  /* 0x000000101b1b7812 */ /* 0x000fc600078ec0ff */
[----:B------:R-:W-:Y:S02]  /*0e80*/  PLOP3.LUT P0, PT, PT, PT, UP0, 0x80, 0x0 ;  /* 0x000000000000781c */ /* 0x000fe40003f0f008 */
[----:B--2---:R-:W-:-:S04]  /*0e90*/  SHF.R.U32.HI R0, RZ, R27, R2 ;  /* 0x0000001bff007219 */ /* 0x004fc80000011602 */
[--C-:B------:R-:W-:Y:S02]  /*0ea0*/  SHF.R.U32.HI R2, RZ, 0x4, R0.reuse ;  /* 0x00000004ff027819 */ /* 0x100fe40000011600 */
[----:B------:R-:W-:Y:S02]  /*0eb0*/  LOP3.LUT R8, R0, 0xf, RZ, 0xc0, !PT ;  /* 0x0000000f00087812 */ /* 0x000fe400078ec0ff */
[----:B------:R-:W-:Y:S02]  /*0ec0*/  LOP3.LUT R9, R2, 0xf, RZ, 0xc0, !PT ;  /* 0x0000000f02097812 */ /* 0x000fe400078ec0ff */
[--C-:B------:R-:W-:Y:S01]  /*0ed0*/  SHF.R.U32.HI R2, RZ, 0x8, R0.reuse ;  /* 0x00000008ff027819 */ /* 0x100fe20000011600 */
[C---:B------:R-:W-:Y:S01]  /*0ee0*/  VIADD R3, R8.reuse, 0x1 ;  /* 0x0000000108037836 */ /* 0x040fe20000000000 */
[----:B------:R-:W-:Y:S01]  /*0ef0*/  SHF.R.U32.HI R0, RZ, 0xc, R0 ;  /* 0x0000000cff007819 */ /* 0x000fe20000011600 */
[----:B------:R-:W-:Y:S01]  /*0f00*/  VIADD R8, R8, 0xe401 ;  /* 0x0000e40108087836 */ /* 0x000fe20000000000 */
[----:B------:R-:W-:-:S02]  /*0f10*/  LOP3.LUT R10, R2, 0xf, RZ, 0xc0, !PT ;  /* 0x0000000f020a7812 */ /* 0x000fc400078ec0ff */
[----:B------:R-:W-:Y:S01]  /*0f20*/  LOP3.LUT R12, R0, 0xf, RZ, 0xc0, !PT ;  /* 0x0000000f000c7812 */ /* 0x000fe200078ec0ff */
[----:B------:R-:W1:Y:S01]  /*0f30*/  I2F.F16 R3, R3 ;  /* 0x0000000300037306 */ /* 0x000e620000200c00 */
[----:B------:R-:W-:Y:S02]  /*0f40*/  IADD3 R7, R10, 0x1, RZ ;  /* 0x000000010a077810 */ /* 0x000fe40007ffe0ff */
[C---:B0-----:R-:W-:Y:S01]  /*0f50*/  IADD3 R4, R9.reuse, 0x1, RZ ;  /* 0x0000000109047810 */ /* 0x041fe20007ffe0ff */
[C---:B------:R-:W-:Y:S01]  /*0f60*/  VIADD R0, R12.reuse, 0x1 ;  /* 0x000000010c007836 */ /* 0x040fe20000000000 */
[----:B------:R-:W-:Y:S01]  /*0f70*/  IADD3 R9, R9, 0xe401, RZ ;  /* 0x0000e40109097810 */ /* 0x000fe20007ffe0ff */
[----:B------:R-:W-:Y:S01]  /*0f80*/  VIADD R12, R12, 0xe401 ;  /* 0x0000e4010c0c7836 */ /* 0x000fe20000000000 */
[----:B------:R-:W-:Y:S01]  /*0f90*/  IADD3 R10, R10, 0xe401, RZ ;  /* 0x0000e4010a0a7810 */ /* 0x000fe20007ffe0ff */
[----:B------:R0:W2:Y:S01]  /*0fa0*/  I2F.F16 R11, R0 ;  /* 0x00000000000b7306 */ /* 0x0000a20000200c00 */
[----:B------:R-:W-:-:S02]  /*0fb0*/  PRMT R18, R9, 0x5410, R9 ;  /* 0x0000541009127816 */ /* 0x000fc40000000009 */
[C-C-:B---3--:R-:W-:Y:S02]  /*0fc0*/  PRMT R24, R13.reuse, 0x5410, R13.reuse ;  /* 0x000054100d187816 */ /* 0x148fe4000000000d */
[----:B------:R-:W-:Y:S01]  /*0fd0*/  PRMT R23, R13, 0x7632, R13 ;  /* 0x000076320d177816 */ /* 0x000fe2000000000d */
[----:B-1----:R-:W-:Y:S02]  /*0fe0*/  HADD2 R19, R6.H0_H0, -R3.H0_H0 ;  /* 0xa000000306137230 */ /* 0x002fe40000000800 */
[----:B------:R-:W1:Y:S01]  /*0ff0*/  I2F.F16 R5, R4 ;  /* 0x0000000400057306 */ /* 0x000e620000200c00 */
[----:B------:R-:W-:Y:S02]  /*1000*/  CS2R R2, SRZ ;  /* 0x0000000000027805 */ /* 0x000fe4000001ff00 */
[----:B0-----:R-:W-:Y:S02]  /*1010*/  MOV R0, RZ ;  /* 0x000000ff00007202 */ /* 0x001fe40000000f00 */
[----:B----4-:R-:W-:-:S02]  /*1020*/  PRMT R22, R14, 0x5410, R14 ;  /* 0x000054100e167816 */ /* 0x010fc4000000000e */
[----:B------:R-:W-:Y:S01]  /*1030*/  PRMT R21, R14, 0x7632, R14 ;  /* 0x000076320e157816 */ /* 0x000fe2000000000e */
[C---:B--2---:R-:W-:Y:S01]  /*1040*/  HADD2 R30, R6.reuse.H0_H0, -R11.H0_H0 ;  /* 0xa000000b061e7230 */ /* 0x044fe20000000800 */
[----:B------:R-:W0:Y:S01]  /*1050*/  I2F.F16 R7, R7 ;  /* 0x0000000700077306 */ /* 0x000e220000200c00 */
[----:B------:R-:W-:Y:S01]  /*1060*/  HFMA2.MMA R11, -RZ, RZ, 0, 0 ;  /* 0x00000000ff0b7435 */ /* 0x000fe200000001ff */
[----:B------:R-:W-:Y:S02]  /*1070*/  PRMT R20, R8, 0x5410, R8 ;  /* 0x0000541008147816 */ /* 0x000fe40000000008 */
[----:B------:R-:W-:Y:S02]  /*1080*/  PRMT R16, R10, 0x5410, R10 ;  /* 0x000054100a107816 */ /* 0x000fe4000000000a */
[----:B------:R-:W-:Y:S01]  /*1090*/  PRMT R9, R12, 0x5410, R12 ;  /* 0x000054100c097816 */ /* 0x000fe2000000000c */
[C---:B-1----:R-:W-:Y:S01]  /*10a0*/  HADD2 R17, R6.reuse.H0_H0, -R5.H0_H0 ;  /* 0xa000000506117230 */ /* 0x042fe20000000800 */
[----:B------:R-:W-:Y:S01]  /*10b0*/  CS2R R4, SRZ ;  /* 0x0000000000047805 */ /* 0x000fe2000001ff00 */
[----:B0-----:R-:W-:Y:S01]  /*10c0*/  HADD2 R15, R6.H0_H0, -R7.H0_H0 ;  /* 0xa0000007060f7230 */ /* 0x001fe20000000800 */
[----:B------:R-:W-:Y:S01]  /*10d0*/  CS2R R6, SRZ ;  /* 0x0000000000067805 */ /* 0x000fe2000001ff00 */
[----:B------:R-:W-:Y:S06]  /*10e0*/  @P0 BRA `(.L_x_120) ;  /* 0x0000001c007c0947 */ /* 0x000fec0003800000 */
[----:B------:R-:W-:Y:S01]  /*10f0*/  USHF.R.S32.HI UR4, URZ, 0x1f, UR11 ;  /* 0x0000001f3f047899 */ /* 0x000fe2000801140b */
[----:B------:R-:W0:Y:S01]  /*1100*/  S2UR UR6, SR_CgaCtaId ;  /* 0x00000000000679c3 */ /* 0x000e220000008800 */
[----:B------:R-:W-:Y:S01]  /*1110*/  ULDC.64 UR14, c[0x0][0x218] ;  /* 0x00008600000e7ab9 */ /* 0x000fe20000000a00 */
[----:B------:R-:W-:Y:S01]  /*1120*/  MOV R8, R15 ;  /* 0x0000000f00087202 */ /* 0x000fe20000000f00 */
[----:B------:R-:W-:Y:S01]  /*1130*/  ULEA.HI UR4, UR4, UR11, URZ, 0x3 ;  /* 0x0000000b04047291 */ /* 0x000fe2000f8f183f */
[----:B------:R-:W-:-:S03]  /*1140*/  MOV R10, R30 ;  /* 0x0000001e000a7202 */ /* 0x000fc60000000f00 */
[----:B------:R-:W-:-:S04]  /*1150*/  USHF.R.S32.HI UR4, URZ, 0x3, UR4 ;  /* 0x000000033f047899 */ /* 0x000fc80008011404 */
[----:B------:R-:W-:-:S04]  /*1160*/  UIMAD UR4, UR4, UR7, URZ ;  /* 0x00000007040472a4 */ /* 0x000fc8000f8e023f */
[----:B------:R-:W-:Y:S02]  /*1170*/  USHF.R.S32.HI UR7, URZ, 0x1f, UR4 ;  /* 0x0000001f3f077899 */ /* 0x000fe40008011404 */
[----:B------:R-:W-:Y:S01]  /*1180*/  IADD3 R33, P0, R29, UR4, RZ ;  /* 0x000000041d217c10 */ /* 0x000fe2000ff1e0ff */
[----:B------:R-:W-:-:S03]  /*1190*/  UIADD3 UR4, UR11, UR5, URZ ;  /* 0x000000050b047290 */ /* 0x000fc6000fffe03f */
[----:B------:R-:W-:Y:S01]  /*11a0*/  LEA.HI.X.SX32 R2, R29, UR7, 0x1, P0 ;  /* 0x000000071d027c11 */ /* 0x000fe200080f0eff */
[----:B------:R-:W-:Y:S01]  /*11b0*/  UMOV UR5, 0x400 ;  /* 0x0000040000057882 */ /* 0x000fe20000000000 */
[C---:B------:R-:W-:Y:S01]  /*11c0*/  LEA R32, P0, R33.reuse, UR14, 0x2 ;  /* 0x0000000e21207c11 */ /* 0x040fe2000f8010ff */
[----:B0-----:R-:W-:Y:S01]  /*11d0*/  ULEA UR5, UR6, UR5, 0x18 ;  /* 0x0000000506057291 */ /* 0x001fe2000f8ec03f */
[----:B------:R-:W-:Y:S02]  /*11e0*/  ULDC UR7, c[0x0][0x23c] ;  /* 0x00008f0000077ab9 */ /* 0x000fe40000000800 */
[----:B------:R-:W-:Y:S01]  /*11f0*/  LEA.HI.X R33, R33, UR15, R2, 0x2, P0 ;  /* 0x0000000f21217c11 */ /* 0x000fe200080f1402 */
[----:B------:R-:W-:Y:S01]  /*1200*/  IMAD.MOV.U32 R2, RZ, RZ, RZ ;  /* 0x000000ffff027224 */ /* 0x000fe200078e00ff */
[----:B------:R-:W-:-:S07]  /*1210*/  UMOV UR6, UR4 ;  /* 0x0000000400067c82 */ /* 0x000fce0008000000 */
.L_x_130:
[----:B------:R-:W2:Y:S01]  /*1220*/  LDG.E.128.CONSTANT R12, desc[UR8][R32.64] ;  /* 0x00000008200c7981 */ /* 0x000ea2000c1e9d00 */
[----:B------:R-:W-:Y:S01]  /*1230*/  UISETP.NE.AND UP0, UPT, UR11, UR6, UPT ;  /* 0x000000060b00728c */ /* 0x000fe2000bf05270 */
[----:B------:R-:W-:Y:S02]  /*1240*/  PRMT R30, R28, 0x9910, RZ ;  /* 0x000099101c1e7816 */ /* 0x000fe400000000ff */
[----:B------:R-:W-:Y:S02]  /*1250*/  MOV R31, UR7 ;  /* 0x00000007001f7c02 */ /* 0x000fe40008000f00 */
[----:B------:R-:W-:Y:S02]  /*1260*/  ISETP.EQ.OR P2, PT, R30, RZ, !P1 ;  /* 0x000000ff1e00720c */ /* 0x000fe40004f42670 */
[----:B------:R-:W-:Y:S01]  /*1270*/  PLOP3.LUT P3, PT, PT, PT, UP0, 0x80, 0x0 ;  /* 0x000000000000781c */ /* 0x000fe20003f6f008 */
[----:B------:R-:W-:Y:S01]  /*1280*/  IMAD.WIDE R30, R31, 0x4, R32 ;  /* 0x000000041f1e7825 */ /* 0x000fe200078e0220 */
[----:B------:R-:W-:-:S02]  /*1290*/  ISETP.NE.AND P0, PT, RZ, UR12, PT ;  /* 0x0000000cff007c0c */ /* 0x000fc4000bf05270 */
[C---:B--2---:R-:W-:Y:S02]  /*12a0*/  LOP3.LUT R34, R12.reuse, 0xf000f, RZ, 0xc0, !PT ;  /* 0x000f000f0c227812 */ /* 0x044fe400078ec0ff */
[----:B------:R-:W-:Y:S02]  /*12b0*/  LOP3.LUT R35, R12, 0xf000f0, RZ, 0xc0, !PT ;  /* 0x00f000f00c237812 */ /* 0x000fe400078ec0ff */
[C---:B------:R-:W-:Y:S02]  /*12c0*/  LOP3.LUT R36, R13.reuse, 0xf000f0, RZ, 0xc0, !PT ;  /* 0x00f000f00d247812 */ /* 0x040fe400078ec0ff */
[----:B------:R-:W-:Y:S02]  /*12d0*/  LOP3.LUT R39, R13, 0xf000f, RZ, 0xc0, !PT ;  /* 0x000f000f0d277812 */ /* 0x000fe400078ec0ff */
[----:B------:R-:W-:Y:S02]  /*12e0*/  SHF.R.U32.HI R44, RZ, 0x8, R14 ;  /* 0x00000008ff2c7819 */ /* 0x000fe4000001160e */
[----:B------:R-:W-:-:S02]  /*12f0*/  SHF.R.U32.HI R12, RZ, 0x8, R12 ;  /* 0x00000008ff0c7819 */ /* 0x000fc4000001160c */
[----:B------:R-:W-:Y:S02]  /*1300*/  SHF.R.U32.HI R13, RZ, 0x8, R13 ;  /* 0x00000008ff0d7819 */ /* 0x000fe4000001160d */
[----:B------:R-:W-:Y:S02]  /*1310*/  SHF.R.U32.HI R32, RZ, 0x8, R15 ;  /* 0x00000008ff207819 */ /* 0x000fe4000001160f */
[C---:B------:R-:W-:Y:S02]  /*1320*/  LOP3.LUT R37, R14.reuse, 0xf000f, RZ, 0xc0, !PT ;  /* 0x000f000f0e257812 */ /* 0x040fe400078ec0ff */
[----:B------:R-:W-:Y:S02]  /*1330*/  LOP3.LUT R43, R14, 0xf000f0, RZ, 0xc0, !PT ;  /* 0x00f000f00e2b7812 */ /* 0x000fe400078ec0ff */
[C---:B------:R-:W-:Y:S02]  /*1340*/  LOP3.LUT R45, R15.reuse, 0xf000f, RZ, 0xc0, !PT ;  /* 0x000f000f0f2d7812 */ /* 0x040fe400078ec0ff */
        /* <DEDUP_REMOVED lines=27> */
[----:B------:R-:W-:-:S04]  /*1500*/  IMAD.IADD R19, R29, 0x1, R10 ;  /* 0x000000011d137824 */ /* 0x000fc800078e020a */
[----:B0-----:R-:W-:-:S05]  /*1510*/  IMAD.WIDE R16, R19, 0x2, R16 ;  /* 0x0000000213107825 */ /* 0x001fca00078e0210 */
[----:B------:R-:W3:Y:S04]  /*1520*/  LDG.E.CONSTANT R23, desc[UR8][R16.64] ;  /* 0x0000000810177981 */ /* 0x000ee8000c1e9900 */
[----:B------:R0:W4:Y:S01]  /*1530*/  LDG.E.CONSTANT R21, desc[UR8][R16.64+0x4] ;  /* 0x0000040810157981 */ /* 0x000122000c1e9900 */
[----:B------:R-:W-:Y:S01]  /*1540*/  I2F.F16 R46, -0x40 ;  /* 0xffffffc0002e7906 */ /* 0x000fe20000200c00 */
[----:B------:R-:W-:Y:S01]  /*1550*/  UMOV UR6, UR4 ;  /* 0x0000000400067c82 */ /* 0x000fe20008000000 */
[----:B--2---:R-:W-:-:S04]  /*1560*/  SHF.R.U32.HI R10, RZ, R27, R8 ;  /* 0x0000001bff0a7219 */ /* 0x004fc80000011608 */
[----:B------:R-:W-:Y:S02]  /*1570*/  LOP3.LUT R18, R10, 0xf, RZ, 0xc0, !PT ;  /* 0x0000000f0a127812 */ /* 0x000fe400078ec0ff */
[--C-:B------:R-:W-:Y:S02]  /*1580*/  SHF.R.U32.HI R19, RZ, 0x4, R10.reuse ;  /* 0x00000004ff137819 */ /* 0x100fe4000001160a */
[--C-:B------:R-:W-:Y:S02]  /*1590*/  SHF.R.U32.HI R20, RZ, 0x8, R10.reuse ;  /* 0x00000008ff147819 */ /* 0x100fe4000001160a */
[----:B------:R-:W-:Y:S02]  /*15a0*/  SHF.R.U32.HI R10, RZ, 0xc, R10 ;  /* 0x0000000cff0a7819 */ /* 0x000fe4000001160a */
[----:B------:R-:W-:Y:S02]  /*15b0*/  LOP3.LUT R20, R20, 0xf, RZ, 0xc0, !PT ;  /* 0x0000000f14147812 */ /* 0x000fe400078ec0ff */
[----:B------:R-:W-:-:S02]  /*15c0*/  LOP3.LUT R9, R19, 0xf, RZ, 0xc0, !PT ;  /* 0x0000000f13097812 */ /* 0x000fc400078ec0ff */
[----:B0-----:R-:W-:Y:S01]  /*15d0*/  LOP3.LUT R16, R10, 0xf, RZ, 0xc0, !PT ;  /* 0x0000000f0a107812 */ /* 0x001fe200078ec0ff */
[----:B------:R-:W-:Y:S01]  /*15e0*/  VIADD R43, R20, 0x1 ;  /* 0x00000001142b7836 */ /* 0x000fe20000000000 */
[----:B------:R-:W-:Y:S02]  /*15f0*/  IADD3 R22, R18, 0x1, RZ ;  /* 0x0000000112167810 */ /* 0x000fe40007ffe0ff */
[C---:B------:R-:W-:Y:S01]  /*1600*/  IADD3 R24, R9.reuse, 0x1, RZ ;  /* 0x0000000109187810 */ /* 0x040fe20007ffe0ff */
[----:B------:R0:W1:Y:S01]  /*1610*/  I2F.F16 R8, R43 ;  /* 0x0000002b00087306 */ /* 0x0000620000200c00 */
[----:B------:R-:W-:Y:S01]  /*1620*/  IADD3 R45, R16, 0x1, RZ ;  /* 0x00000001102d7810 */ /* 0x000fe20007ffe0ff */
[----:B------:R-:W-:Y:S01]  /*1630*/  VIADD R9, R9, 0xe401 ;  /* 0x0000e40109097836 */ /* 0x000fe20000000000 */
[----:B------:R-:W-:-:S05]  /*1640*/  IADD3 R18, R18, 0xe401, RZ ;  /* 0x0000e40112127810 */ /* 0x000fca0007ffe0ff */
[----:B------:R4:W2:Y:S01]  /*1650*/  I2F.F16 R19, R22 ;  /* 0x0000001600137306 */ /* 0x0008a20000200c00 */
[----:B0-----:R-:W-:Y:S02]  /*1660*/  IADD3 R43, R20, 0xe401, RZ ;  /* 0x0000e401142b7810 */ /* 0x001fe40007ffe0ff */
[----:B------:R-:W-:Y:S02]  /*1670*/  PRMT R20, R18, 0x5410, R18 ;  /* 0x0000541012147816 */ /* 0x000fe40000000012 */
[----:B------:R-:W-:Y:S01]  /*1680*/  PRMT R18, R9, 0x5410, R9 ;  /* 0x0000541009127816 */ /* 0x000fe20000000009 */
[C---:B-1----:R-:W-:Y:S02]  /*1690*/  HADD2 R8, R46.reuse.H0_H0, -R8.H0_H0 ;  /* 0xa00000082e087230 */ /* 0x042fe40000000800 */
[----:B------:R3:W0:Y:S01]  /*16a0*/  I2F.F16 R17, R24 ;  /* 0x0000001800117306 */ /* 0x0006220000200c00 */
[C-C-:B----4-:R-:W-:Y:S02]  /*16b0*/  PRMT R22, R21.reuse, 0x5410, R21.reuse ;  /* 0x0000541015167816 */ /* 0x150fe40000000015 */
[----:B------:R-:W-:Y:S01]  /*16c0*/  PRMT R21, R21, 0x7632, R21 ;  /* 0x0000763215157816 */ /* 0x000fe20000000015 */
[----:B--2---:R-:W-:-:S04]  /*16d0*/  HADD2 R19, R46.H0_H0, -R19.H0_H0 ;  /* 0xa00000132e137230 */ /* 0x004fc80000000800 */
[----:B------:R-:W1:Y:S01]  /*16e0*/  I2F.F16 R10, R45 ;  /* 0x0000002d000a7306 */ /* 0x000e620000200c00 */
[C-C-:B---3--:R-:W-:Y:S02]  /*16f0*/  PRMT R24, R23.reuse, 0x5410, R23.reuse ;  /* 0x0000541017187816 */ /* 0x148fe40000000017 */
[----:B------:R-:W-:Y:S01]  /*1700*/  PRMT R23, R23, 0x7632, R23 ;  /* 0x0000763217177816 */ /* 0x000fe20000000017 */
[C---:B0-----:R-:W-:Y:S02]  /*1710*/  HADD2 R17, R46.reuse.H0_H0, -R17.H0_H0 ;  /* 0xa00000112e117230 */ /* 0x041fe40000000800 */
[----:B-1----:R-:W-:Y:S01]  /*1720*/  HADD2 R10, R46.H0_H0, -R10.H0_H0 ;  /* 0xa000000a2e0a7230 */ /* 0x002fe20000000800 */
[----:B------:R-:W-:Y:S02]  /*1730*/  IADD3 R46, R16, 0xe401, RZ ;  /* 0x0000e401102e7810 */ /* 0x000fe40007ffe0ff */
[----:B------:R-:W-:Y:S02]  /*1740*/  PRMT R16, R43, 0x5410, R43 ;  /* 0x000054102b107816 */ /* 0x000fe4000000002b */
[----:B------:R-:W-:-:S07]  /*1750*/  PRMT R9, R46, 0x5410, R46 ;  /* 0x000054102e097816 */ /* 0x000fce000000002e */
.L_x_121:
[----:B------:R-:W-:Y:S01]  /*1760*/  LOP3.LUT R43, R36, 0x64006400, RZ, 0xfc, !PT ;  /* 0x64006400242b7812 */ /* 0x000fe200078efcff */
[----:B------:R-:W-:Y:S01]  /*1770*/  HFMA2.MMA R36, R39, 1, 1, R18 ;  /* 0x3c003c0027247835 */ /* 0x000fe20000000012 */
[----:B------:R-:W-:Y:S01]  /*1780*/  LOP3.LUT R40, R40, 0x64006400, RZ, 0xfc, !PT ;  /* 0x6400640028287812 */ /* 0x000fe200078efcff */
[----:B------:R-:W-:Y:S01]  /*1790*/  HFMA2.MMA R37, R37, 1, 1, R16 ;  /* 0x3c003c0025257835 */ /* 0x000fe20000000010 */
[----:B------:R-:W-:Y:S01]  /*17a0*/  LOP3.LUT R41, R41, 0x64006400, RZ, 0xfc, !PT ;  /* 0x6400640029297812 */ /* 0x000fe200078efcff */
[----:B------:R-:W-:Y:S01]  /*17b0*/  HFMA2.MMA R46, R12, 1, 1, R9 ;  /* 0x3c003c000c2e7835 */ /* 0x000fe20000000009 */
[----:B------:R-:W-:Y:S01]  /*17c0*/  LOP3.LUT R47, R35, 0x64006400, RZ, 0xfc, !PT ;  /* 0x64006400232f7812 */ /* 0x000fe200078efcff */
[----:B------:R-:W-:Y:S01]  /*17d0*/  HFMA2.MMA R35, R34, 0.0625, 0.0625, R19 ;  /* 0x2c002c0022237835 */ /* 0x000fe20000000013 */
[----:B------:R-:W-:Y:S01]  /*17e0*/  LOP3.LUT R49, R38, 0x64006400, RZ, 0xfc, !PT ;  /* 0x6400640026317812 */ /* 0x000fe200078efcff */
[----:B------:R-:W-:Y:S01]  /*17f0*/  HADD2 R39, R41, R18 ;  /* 0x0000001229277230 */ /* 0x000fe20000000000 */
[----:B------:R-:W-:Y:S01]  /*1800*/  LOP3.LUT R38, R42, 0x64006400, RZ, 0xfc, !PT ;  /* 0x640064002a267812 */ /* 0x000fe200078efcff */
[----:B------:R-:W-:Y:S01]  /*1810*/  HADD2 R42, R43, R16 ;  /* 0x000000102b2a7230 */ /* 0x000fe20000000000 */
[----:B------:R-:W-:Y:S01]  /*1820*/  LOP3.LUT R44, R44, 0x64006400, RZ, 0xfc, !PT ;  /* 0x640064002c2c7812 */ /* 0x000fe200078efcff */
[----:B------:R-:W-:Y:S01]  /*1830*/  HFMA2 R43, R47, 0.0625, 0.0625, R8 ;  /* 0x2c002c002f2b7831 */ /* 0x000fe20000000008 */
[----:B------:R-:W-:Y:S01]  /*1840*/  LOP3.LUT R45, R32, 0x64006400, RZ, 0xfc, !PT ;  /* 0x64006400202d7812 */ /* 0x000fe200078efcff */
[----:B------:R-:W-:Y:S01]  /*1850*/  HFMA2.MMA R32, R33, 1, 1, R20 ;  /* 0x3c003c0021207835 */ /* 0x000fe20000000014 */
[----:B------:R-:W-:Y:S01]  /*1860*/  HFMA2 R33, R40, 0.0625, 0.0625, R19 ;  /* 0x2c002c0028217831 */ /* 0x000fe20000000013 */
[----:B------:R-:W-:Y:S01]  /*1870*/  HFMA2.MMA R40, R14, 0.0625, 0.0625, R17 ;  /* 0x2c002c000e287835 */ /* 0x000fe20000000011 */
[----:B------:R-:W-:Y:S01]  /*1880*/  HADD2 R34, R49, R20 ;  /* 0x0000001431227230 */ /* 0x000fe20000000000 */
[----:B------:R-:W-:Y:S01]  /*1890*/  HFMA2.MMA R41, R15, 0.0625, 0.0625, R8 ;  /* 0x2c002c000f297835 */ /* 0x000fe20000000008 */
[----:B------:R-:W-:Y:S01]  /*18a0*/  HFMA2 R38, R38, 0.0625, 0.0625, R17 ;  /* 0x2c002c0026267831 */ /* 0x000fe20000000011 */
[----:B------:R-:W-:Y:S01]  /*18b0*/  HFMA2.MMA R47, R13, 0.0625, 0.0625, R10 ;  /* 0x2c002c000d2f7835 */ /* 0x000fe2000000000a */
[----:B------:R-:W-:-:S02]  /*18c0*/  HADD2 R44, R44, R9 ;  /* 0x000000092c2c7230 */ /* 0x000fc40000000000 */
[----:B------:R-:W-:Y:S01]  /*18d0*/  HFMA2 R45, R45, 0.0625, 0.0625, R10 ;  /* 0x2c002c002d2d7831 */ /* 0x000fe2000000000a */
[----:B------:R-:W-:Y:S07]  /*18e0*/  @!P0 BRA `(.L_x_122) ;  /* 0x0000000000548947 */ /* 0x000fee0003800000 */
[----:B------:R-:W0:Y:S02]  /*18f0*/  LDS.128 R12, [UR5] ;  /* 0x00000005ff0c7984 */ /* 0x000e240008000c00 */
[----:B0-----:R-:W-:Y:S01]  /*1900*/  HFMA2.MMA R48, R32, R12, RZ ;  /* 0x0000000c20307235 */ /* 0x001fe200000000ff */
[----:B------:R-:W-:-:S04]  /*1910*/  HFMA2 R49, R36, R12, RZ.H0_H0 ;  /* 0x0000000c24317231 */ /* 0x000fc800000400ff */
[----:B------:R-:W-:-:S05]  /*1920*/  HFMA2 R49, R40, R13, R49 ;  /* 0x0000000d28317231 */ /* 0x000fca0000000031 */
[----:B------:R-:W-:-:S06]  /*1930*/  HFMA2 R48, R35, R13, R48 ;  /* 0x0000000d23307231 */ /* 0x000fcc0000000030 */
[----:B------:R-:W-:-:S08]  /*1940*/  HFMA2.MMA R48, R34, R14, R48 ;  /* 0x0000000e22307235 */ /* 0x000fd00000000030 */
[----:B------:R-:W-:-:S08]  /*1950*/  HFMA2.MMA R48, R33, R15, R48 ;  /* 0x0000000f21307235 */ /* 0x000fd00000000030 */
[----:B------:R-:W-:Y:S01]  /*1960*/  HFMA2.MMA R0, R48, R24, R0 ;  /* 0x0000001830007235 */ /* 0x000fe20000000000 */
[----:B------:R-:W-:Y:S01]  /*1970*/  HFMA2 R48, R39, R14, R49 ;  /* 0x0000000e27307231 */ /* 0x000fe20000000031 */
[----:B------:R-:W-:Y:S01]  /*1980*/  HFMA2.MMA R49, R37, R12, RZ ;  /* 0x0000000c25317235 */ /* 0x000fe200000000ff */
[----:B------:R-:W-:Y:S02]  /*1990*/  HFMA2 R12, R46, R12, RZ.H0_H0 ;  /* 0x0000000c2e0c7231 */ /* 0x000fe400000400ff */
[----:B------:R-:W-:-:S04]  /*19a0*/  HFMA2 R48, R38, R15, R48 ;  /* 0x0000000f26307231 */ /* 0x000fc80000000030 */
[-C--:B------:R-:W-:Y:S01]  /*19b0*/  HFMA2.MMA R12, R47, R13.reuse, R12 ;  /* 0x0000000d2f0c7235 */ /* 0x080fe2000000000c */
[----:B------:R-:W-:Y:S01]  /*19c0*/  HFMA2 R11, R48, R23, R11 ;  /* 0x00000017300b7231 */ /* 0x000fe2000000000b */
[----:B------:R-:W-:-:S08]  /*19d0*/  HFMA2.MMA R49, R41, R13, R49 ;  /* 0x0000000d29317235 */ /* 0x000fd00000000031 */
[-C--:B------:R-:W-:Y:S02]  /*19e0*/  HFMA2 R12, R44, R14.reuse, R12 ;  /* 0x0000000e2c0c7231 */ /* 0x080fe4000000000c */
[----:B------:R-:W-:-:S04]  /*19f0*/  HFMA2 R49, R42, R14, R49 ;  /* 0x0000000e2a317231 */ /* 0x000fc80000000031 */
[-C--:B------:R-:W-:Y:S02]  /*1a00*/  HFMA2.MMA R12, R45, R15.reuse, R12 ;  /* 0x0000000f2d0c7235 */ /* 0x080fe4000000000c */
[----:B------:R-:W-:-:S08]  /*1a10*/  HFMA2.MMA R49, R43, R15, R49 ;  /* 0x0000000f2b317235 */ /* 0x000fd00000000031 */
[----:B------:R-:W-:Y:S01]  /*1a20*/  HFMA2.MMA R7, R49, R22, R7 ;  /* 0x0000001631077235 */ /* 0x000fe20000000007 */
[----:B------:R-:W-:-:S10]  /*1a30*/  HFMA2 R6, R12, R21, R6 ;  /* 0x000000150c067231 */ /* 0x000fd40000000006 */
.L_x_122:
[----:B------:R-:W-:Y:S05]  /*1a40*/  @P2 BRA `(.L_x_123) ;  /* 0x0000000000542947 */ /* 0x000fea0003800000 */
        /* <DEDUP_REMOVED lines=8> */
[----:B------:R-:W-:Y:S01]  /*1ad0*/  HFMA2 R36, R39, R14, R36 ;  /* 0x0000000e27247231 */ /* 0x000fe20000000024 */
[----:B------:R-:W-:-:S03]  /*1ae0*/  HFMA2.MMA R37, R41, R13, R37 ;  /* 0x0000000d29257235 */ /* 0x000fc60000000025 */
[----:B------:R-:W-:-:S03]  /*1af0*/  HFMA2 R36, R38, R15, R36 ;  /* 0x0000000f26247231 */ /* 0x000fc60000000024 */
[-C--:B------:R-:W-:Y:S01]  /*1b00*/  HFMA2.MMA R32, R34, R14.reuse, R32 ;  /* 0x0000000e22207235 */ /* 0x080fe20000000020 */
[----:B------:R-:W-:Y:S01]  /*1b10*/  HFMA2 R4, R36, R23, R4 ;  /* 0x0000001724047231 */ /* 0x000fe20000000004 */
[----:B------:R-:W-:Y:S01]  /*1b20*/  HFMA2.MMA R37, R42, R14, R37 ;  /* 0x0000000e2a257235 */ /* 0x000fe20000000025 */
[----:B------:R-:W-:-:S04]  /*1b30*/  HFMA2 R14, R44, R14, R12 ;  /* 0x0000000e2c0e7231 */ /* 0x000fc8000000000c */
[----:B------:R-:W-:Y:S01]  /*1b40*/  HFMA2 R14, R45, R15, R14 ;  /* 0x0000000f2d0e7231 */ /* 0x000fe2000000000e */
[-C--:B------:R-:W-:Y:S02]  /*1b50*/  HFMA2.MMA R12, R33, R15.reuse, R32 ;  /* 0x0000000f210c7235 */ /* 0x080fe40000000020 */
[----:B------:R-:W-:Y:S01]  /*1b60*/  HFMA2.MMA R37, R43, R15, R37 ;  /* 0x0000000f2b257235 */ /* 0x000fe20000000025 */
[----:B------:R-:W-:-:S05]  /*1b70*/  HFMA2 R2, R14, R21, R2 ;  /* 0x000000150e027231 */ /* 0x000fca0000000002 */
[----:B------:R-:W-:Y:S02]  /*1b80*/  HFMA2.MMA R5, R12, R24, R5 ;  /* 0x000000180c057235 */ /* 0x000fe40000000005 */
[----:B------:R-:W-:-:S11]  /*1b90*/  HFMA2.MMA R3, R37, R22, R3 ;  /* 0x0000001625037235 */ /* 0x000fd60000000003 */
.L_x_123:
[----:B------:R-:W2:Y:S01]  /*1ba0*/  LDG.E.128.CONSTANT R12, desc[UR8][R30.64] ;  /* 0x000000081e0c7981 */ /* 0x000ea2000c1e9d00 */
[----:B------:R-:W-:-:S04]  /*1bb0*/  IMAD.U32 R33, RZ, RZ, UR7 ;  /* 0x00000007ff217e24 */ /* 0x000fc8000f8e00ff */
[----:B------:R-:W-:Y:S01]  /*1bc0*/  IMAD.WIDE R32, R33, 0x4, R30 ;  /* 0x0000000421207825 */ /* 0x000fe200078e021e */
[----:B--2---:R-:W-:Y:S02]  /*1bd0*/  SHF.R.U32.HI R34, RZ, 0x8, R12 ;  /* 0x00000008ff227819 */ /* 0x004fe4000001160c */
[C---:B------:R-:W-:Y:S02]  /*1be0*/  LOP3.LUT R40, R14.reuse, 0xf000f, RZ, 0xc0, !PT ;  /* 0x000f000f0e287812 */ /* 0x040fe400078ec0ff */
[----:B------:R-:W-:Y:S02]  /*1bf0*/  LOP3.LUT R41, R14, 0xf000f0, RZ, 0xc0, !PT ;  /* 0x00f000f00e297812 */ /* 0x000fe400078ec0ff */
[----:B------:R-:W-:Y:S02]  /*1c00*/  SHF.R.U32.HI R14, RZ, 0x8, R14 ;  /* 0x00000008ff0e7819 */ /* 0x000fe4000001160e */
[----:B------:R-:W-:Y:S02]  /*1c10*/  SHF.R.U32.HI R35, RZ, 0x8, R13 ;  /* 0x00000008ff237819 */ /* 0x000fe4000001160d */
[----:B------:R-:W-:-:S02]  /*1c20*/  LOP3.LUT R43, R12, 0xf000f, RZ, 0xc0, !PT ;  /* 0x000f000f0c2b7812 */ /* 0x000fc400078ec0ff */
[----:B------:R-:W-:Y:S02]  /*1c30*/  LOP3.LUT R42, R12, 0xf000f0, RZ, 0xc0, !PT ;  /* 0x00f000f00c2a7812 */ /* 0x000fe400078ec0ff */
[C---:B------:R-:W-:Y:S02]  /*1c40*/  LOP3.LUT R39, R13.reuse, 0xf000f, RZ, 0xc0, !PT ;  /* 0x000f000f0d277812 */ /* 0x040fe400078ec0ff */
[----:B------:R-:W-:Y:S02]  /*1c50*/  LOP3.LUT R38, R13, 0xf000f0, RZ, 0xc0, !PT ;  /* 0x00f000f00d267812 */ /* 0x000fe400078ec0ff */
[----:B------:R-:W-:Y:S02]  /*1c60*/  LOP3.LUT R30, R15, 0xf000f, RZ, 0xc0, !PT ;  /* 0x000f000f0f1e7812 */ /* 0x000fe400078ec0ff */
[----:B------:R-:W-:Y:S02]  /*1c70*/  SHF.R.U32.HI R12, RZ, 0x8, R15 ;  /* 0x00000008ff0c7819 */ /* 0x000fe4000001160f */
[----:B------:R-:W-:-:S02]  /*1c80*/  LOP3.LUT R13, R34, 0xf000f, RZ, 0xc0, !PT ;  /* 0x000f000f220d7812 */ /* 0x000fc400078ec0ff */
[----:B------:R-:W-:Y:S02]  /*1c90*/  LOP3.LUT R44, R15, 0xf000f0, RZ, 0xc0, !PT ;  /* 0x00f000f00f2c7812 */ /* 0x000fe400078ec0ff */
[----:B------:R-:W-:Y:S02]  /*1ca0*/  LOP3.LUT R34, R34, 0xf000f0, RZ, 0xc0, !PT ;  /* 0x00f000f022227812 */ /* 0x000fe400078ec0ff */
[C---:B------:R-:W-:Y:S02]  /*1cb0*/  LOP3.LUT R45, R14.reuse, 0xf000f0, RZ, 0xc0, !PT ;  /* 0x00f000f00e2d7812 */ /* 0x040fe400078ec0ff */
[C---:B------:R-:W-:Y:S02]  /*1cc0*/  LOP3.LUT R37, R35.reuse, 0xf000f, RZ, 0xc0, !PT ;  /* 0x000f000f23257812 */ /* 0x040fe400078ec0ff */
[----:B------:R-:W-:Y:S02]  /*1cd0*/  LOP3.LUT R36, R35, 0xf000f0, RZ, 0xc0, !PT ;  /* 0x00f000f023247812 */ /* 0x000fe400078ec0ff */
[----:B------:R-:W-:-:S02]  /*1ce0*/  LOP3.LUT R47, R14, 0xf000f, RZ, 0xc0, !PT ;  /* 0x000f000f0e2f7812 */ /* 0x000fc400078ec0ff */
[----:B------:R-:W-:Y:S02]  /*1cf0*/  LOP3.LUT R35, R40, 0x64006400, RZ, 0xfc, !PT ;  /* 0x6400640028237812 */ /* 0x000fe400078efcff */
[----:B------:R-:W-:Y:S02]  /*1d00*/  LOP3.LUT R14, R30, 0x64006400, RZ, 0xfc, !PT ;  /* 0x640064001e0e7812 */ /* 0x000fe400078efcff */
[C---:B------:R-:W-:Y:S02]  /*1d10*/  LOP3.LUT R30, R12.reuse, 0xf000f, RZ, 0xc0, !PT ;  /* 0x000f000f0c1e7812 */ /* 0x040fe400078ec0ff */
[----:B------:R-:W-:Y:S01]  /*1d20*/  LOP3.LUT R40, R12, 0xf000f0, RZ, 0xc0, !PT ;  /* 0x00f000f00c287812 */ /* 0x000fe200078ec0ff */
[----:B------:R-:W-:Y:S01]  /*1d30*/  HFMA2.MMA R35, R35, 1, 1, R16 ;  /* 0x3c003c0023237835 */ /* 0x000fe20000000010 */
[----:B------:R-:W-:Y:S02]  /*1d40*/  LOP3.LUT R42, R42, 0x64006400, RZ, 0xfc, !PT ;  /* 0x640064002a2a7812 */ /* 0x000fe400078efcff */
[----:B------:R-:W-:-:S02]  /*1d50*/  LOP3.LUT R39, R39, 0x64006400, RZ, 0xfc, !PT ;  /* 0x6400640027277812 */ /* 0x000fc400078efcff */
[----:B------:R-:W-:Y:S02]  /*1d60*/  LOP3.LUT R38, R38, 0x64006400, RZ, 0xfc, !PT ;  /* 0x6400640026267812 */ /* 0x000fe400078efcff */
        /* <DEDUP_REMOVED lines=8> */
[----:B------:R-:W-:-:S02]  /*1df0*/  LOP3.LUT R41, R13, 0x64006400, RZ, 0xfc, !PT ;  /* 0x640064000d297812 */ /* 0x000fc400078efcff */
[----:B------:R-:W-:Y:S02]  /*1e00*/  LOP3.LUT R47, R47, 0x64006400, RZ, 0xfc, !PT ;  /* 0x640064002f2f7812 */ /* 0x000fe400078efcff */
[----:B------:R-:W-:Y:S01]  /*1e10*/  LOP3.LUT R43, R43, 0x64006400, RZ, 0xfc, !PT ;  /* 0x640064002b2b7812 */ /* 0x000fe200078efcff */
[--C-:B------:R-:W-:Y:S01]  /*1e20*/  HADD2 R41, R41, R20.reuse ;  /* 0x0000001429297230 */ /* 0x100fe20000000000 */
[----:B------:R-:W-:Y:S02]  /*1e30*/  LOP3.LUT R37, R37, 0x64006400, RZ, 0xfc, !PT ;  /* 0x6400640025257812 */ /* 0x000fe400078efcff */
[----:B------:R-:W-:Y:S01]  /*1e40*/  LOP3.LUT R36, R36, 0x64006400, RZ, 0xfc, !PT ;  /* 0x6400640024247812 */ /* 0x000fe200078efcff */
[----:B------:R-:W-:Y:S01]  /*1e50*/  HADD2 R43, R43, R20 ;  /* 0x000000142b2b7230 */ /* 0x000fe20000000000 */
[----:B------:R-:W-:Y:S01]  /*1e60*/  LOP3.LUT R12, R30, 0x64006400, RZ, 0xfc, !PT ;  /* 0x640064001e0c7812 */ /* 0x000fe200078efcff */
[----:B------:R-:W-:Y:S01]  /*1e70*/  HFMA2 R30, R45, 0.0625, 0.0625, R8 ;  /* 0x2c002c002d1e7831 */ /* 0x000fe20000000008 */
[----:B------:R-:W-:Y:S01]  /*1e80*/  LOP3.LUT R13, R40, 0x64006400, RZ, 0xfc, !PT ;  /* 0x64006400280d7812 */ /* 0x000fe200078efcff */
[----:B------:R-:W-:Y:S01]  /*1e90*/  HFMA2 R40, R34, 0.0625, 0.0625, R19 ;  /* 0x2c002c0022287831 */ /* 0x000fe20000000013 */
[----:B------:R-:W-:Y:S01]  /*1ea0*/  HFMA2.MMA R34, R31, 0.0625, 0.0625, R8 ;  /* 0x2c002c001f227835 */ /* 0x000fe20000000008 */
[----:B------:R-:W-:Y:S01]  /*1eb0*/  HADD2 R31, R47, R16 ;  /* 0x000000102f1f7230 */ /* 0x000fe20000000000 */
[----:B------:R-:W-:Y:S01]  /*1ec0*/  HFMA2.MMA R45, R15, 0.0625, 0.0625, R10 ;  /* 0x2c002c000f2d7835 */ /* 0x000fe2000000000a */
[----:B------:R-:W-:-:S02]  /*1ed0*/  HADD2 R37, R37, R18 ;  /* 0x0000001225257230 */ /* 0x000fc40000000000 */
[----:B------:R-:W-:Y:S02]  /*1ee0*/  HFMA2 R36, R36, 0.0625, 0.0625, R17 ;  /* 0x2c002c0024247831 */ /* 0x000fe40000000011 */
[----:B------:R-:W-:Y:S02]  /*1ef0*/  HADD2 R46, R12, R9 ;  /* 0x000000090c2e7230 */ /* 0x000fe40000000000 */
[----:B------:R-:W-:Y:S01]  /*1f00*/  HFMA2 R47, R13, 0.0625, 0.0625, R10 ;  /* 0x2c002c000d2f7831 */ /* 0x000fe2000000000a */
[----:B------:R-:W-:Y:S06]  /*1f10*/  @!P0 BRA `(.L_x_124) ;  /* 0x0000000000548947 */ /* 0x000fec0003800000 */
[----:B------:R-:W0:Y:S02]  /*1f20*/  LDS.128 R12, [UR5+0x10] ;  /* 0x00001005ff0c7984 */ /* 0x000e240008000c00 */
        /* <DEDUP_REMOVED lines=20> */
.L_x_124:
        /* <DEDUP_REMOVED lines=23> */
.L_x_125:
[----:B------:R-:W2:Y:S01]  /*21e0*/  LDG.E.128.CONSTANT R12, desc[UR8][R32.64] ;  /* 0x00000008200c7981 */ /* 0x000ea2000c1e9d00 */
[----:B------:R-:W-:-:S05]  /*21f0*/  MOV R31, UR7 ;  /* 0x00000007001f7c02 */ /* 0x000fca0008000f00 */
        /* <DEDUP_REMOVED lines=75> */
.L_x_126:
[----:B------:R-:W-:Y:S05]  /*26b0*/  @P2 BRA `(.L_x_127) ;  /* 0x0000000000582947 */ /* 0x000fea0003800000 */
[----:B------:R-:W0:Y:S01]  /*26c0*/  LDS.128 R12, [UR5+0x120] ;  /* 0x00012005ff0c7984 */ /* 0x000e220008000c00 */
[----:B------:R-:W-:Y:S01]  /*26d0*/  IMAD.MOV.U32 R49, RZ, RZ, R35 ;  /* 0x000000ffff317224 */ /* 0x000fe200078e0023 */
        /* <DEDUP_REMOVED lines=20> */
.L_x_127:
[----:B------:R-:W2:Y:S02]  /*2820*/  LDG.E.128.CONSTANT R12, desc[UR8][R30.64] ;  /* 0x000000081e0c7981 */ /* 0x000ea4000c1e9d00 */
[----:B--2---:R-:W-:Y:S02]  /*2830*/  SHF.R.U32.HI R32, RZ, 0x8, R12 ;  /* 0x00000008ff207819 */ /* 0x004fe4000001160c */
[C---:B------:R-:W-:Y:S02]  /*2840*/  LOP3.LUT R35, R14.reuse, 0xf000f, RZ, 0xc0, !PT ;  /* 0x000f000f0e237812 */ /* 0x040fe400078ec0ff */
[----:B------:R-:W-:Y:S02]  /*2850*/  LOP3.LUT R34, R14, 0xf000f0, RZ, 0xc0, !PT ;  /* 0x00f000f00e227812 */ /* 0x000fe400078ec0ff */
[----:B------:R-:W-:Y:S02]  /*2860*/  SHF.R.U32.HI R14, RZ, 0x8, R14 ;  /* 0x00000008ff0e7819 */ /* 0x000fe4000001160e */
[----:B------:R-:W-:-:S02]  /*2870*/  LOP3.LUT R39, R13, 0xf000f, RZ, 0xc0, !PT ;  /* 0x000f000f0d277812 */ /* 0x000fc400078ec0ff */
[----:B------:R-:W-:Y:S02]  /*2880*/  LOP3.LUT R38, R13, 0xf000f0, RZ, 0xc0, !PT ;  /* 0x00f000f00d267812 */ /* 0x000fe400078ec0ff */
[----:B------:R-:W-:Y:S02]  /*2890*/  SHF.R.U32.HI R33, RZ, 0x8, R13 ;  /* 0x00000008ff217819 */ /* 0x000fe4000001160d */
[C---:B------:R-:W-:Y:S02]  /*28a0*/  LOP3.LUT R43, R12.reuse, 0xf000f, RZ, 0xc0, !PT ;  /* 0x000f000f0c2b7812 */ /* 0x040fe400078ec0ff */
[----:B------:R-:W-:Y:S02]  /*28b0*/  LOP3.LUT R42, R12, 0xf000f0, RZ, 0xc0, !PT ;  /* 0x00f000f00c2a7812 */ /* 0x000fe400078ec0ff */
[----:B------:R-:W-:Y:S02]  /*28c0*/  LOP3.LUT R40, R15, 0xf000f, RZ, 0xc0, !PT ;  /* 0x000f000f0f287812 */ /* 0x000fe400078ec0ff */
[----:B------:R-:W-:-:S02]  /*28d0*/  LOP3.LUT R13, R32, 0xf000f, RZ, 0xc0, !PT ;  /* 0x000f000f200d7812 */ /* 0x000fc400078ec0ff */
[----:B------:R-:W-:Y:S02]  /*28e0*/  SHF.R.U32.HI R12, RZ, 0x8, R15 ;  /* 0x00000008ff0c7819 */ /* 0x000fe4000001160f */
[----:B------:R-:W-:Y:S02]  /*28f0*/  LOP3.LUT R32, R32, 0xf000f0, RZ, 0xc0, !PT ;  /* 0x00f000f020207812 */ /* 0x000fe400078ec0ff */
[----:B------:R-:W-:Y:S02]  /*2900*/  LOP3.LUT R41, R15, 0xf000f0, RZ, 0xc0, !PT ;  /* 0x00f000f00f297812 */ /* 0x000fe400078ec0ff */
        /* <DEDUP_REMOVED lines=8> */
[----:B------:R-:W-:Y:S01]  /*2990*/  LOP3.LUT R32, R32, 0x64006400, RZ, 0xfc, !PT ;  /* 0x6400640020207812 */ /* 0x000fe200078efcff */
[----:B------:R-:W-:Y:S01]  /*29a0*/  HFMA2.MMA R44, R14, 1, 1, R9 ;  /* 0x3c003c000e2c7835 */ /* 0x000fe20000000009 */
[----:B------:R-:W-:-:S02]  /*29b0*/  LOP3.LUT R42, R42, 0x64006400, RZ, 0xfc, !PT ;  /* 0x640064002a2a7812 */ /* 0x000fc400078efcff */
[----:B------:R-:W-:Y:S02]  /*29c0*/  LOP3.LUT R39, R39, 0x64006400, RZ, 0xfc, !PT ;  /* 0x6400640027277812 */ /* 0x000fe400078efcff */
        /* <DEDUP_REMOVED lines=10> */
[----:B------:R-:W-:Y:S01]  /*2a70*/  LOP3.LUT R43, R43, 0x64006400, RZ, 0xfc, !PT ;  /* 0x640064002b2b7812 */ /* 0x000fe200078efcff */
[--C-:B------:R-:W-:Y:S01]  /*2a80*/  HADD2 R41, R41, R20.reuse ;  /* 0x0000001429297230 */ /* 0x100fe20000000000 */
[----:B------:R-:W-:Y:S02]  /*2a90*/  LOP3.LUT R37, R37, 0x64006400, RZ, 0xfc, !PT ;  /* 0x6400640025257812 */ /* 0x000fe400078efcff */
[----:B------:R-:W-:Y:S01]  /*2aa0*/  LOP3.LUT R36, R36, 0x64006400, RZ, 0xfc, !PT ;  /* 0x6400640024247812 */ /* 0x000fe200078efcff */
[----:B------:R-:W-:Y:S01]  /*2ab0*/  HADD2 R43, R43, R20 ;  /* 0x000000142b2b7230 */ /* 0x000fe20000000000 */
[----:B------:R-:W-:Y:S01]  /*2ac0*/  LOP3.LUT R12, R34, 0x64006400, RZ, 0xfc, !PT ;  /* 0x64006400220c7812 */ /* 0x000fe200078efcff */
[----:B------:R-:W-:Y:S01]  /*2ad0*/  HFMA2.MMA R34, R33, 0.0625, 0.0625, R8 ;  /* 0x2c002c0021227835 */ /* 0x000fe20000000008 */
[----:B------:R-:W-:Y:S01]  /*2ae0*/  LOP3.LUT R13, R40, 0x64006400, RZ, 0xfc, !PT ;  /* 0x64006400280d7812 */ /* 0x000fe200078efcff */
[----:B------:R-:W-:Y:S02]  /*2af0*/  HFMA2 R40, R32, 0.0625, 0.0625, R19 ;  /* 0x2c002c0020287831 */ /* 0x000fe40000000013 */
        /* <DEDUP_REMOVED lines=29> */
.L_x_128:
        /* <DEDUP_REMOVED lines=23> */
.L_x_129:
[----:B------:R-:W-:Y:S01]  /*2e40*/  UIADD3 UR11, UR11, 0x20, URZ ;  /* 0x000000200b0b7890 */ /* 0x000fe2000fffe03f */
[----:B------:R-:W-:Y:S01]  /*2e50*/  MOV R13, UR7 ;  /* 0x00000007000d7c02 */ /* 0x000fe20008000f00 */
[----:B------:R-:W-:Y:S02]  /*2e60*/  UIADD3 UR5, UR5, 0x40, URZ ;  /* 0x0000004005057890 */ /* 0x000fe4000fffe03f */
[----:B------:R-:W-:Y:S02]  /*2e70*/  UISETP.GE.AND UP0, UPT, UR11, UR10, UPT ;  /* 0x0000000a0b00728c */ /* 0x000fe4000bf06270 */
[----:B------:R-:W-:Y:S01]  /*2e80*/  IMAD.WIDE R30, R13, 0x4, R30 ;  /* 0x000000040d1e7825 */ /* 0x000fe200078e021e */
[----:B------:R-:W-:-:S03]  /*2e90*/  UIADD3 UR4, UR4, 0x20, URZ ;  /* 0x0000002004047890 */ /* 0x000fc6000fffe03f */
[----:B------:R-:W-:Y:S01]  /*2ea0*/  PLOP3.LUT P0, PT, PT, PT, UP0, 0x80, 0x0 ;  /* 0x000000000000781c */ /* 0x000fe20003f0f008 */
[----:B------:R-:W-:Y:S01]  /*2eb0*/  IMAD.MOV.U32 R32, RZ, RZ, R30 ;  /* 0x000000ffff207224 */ /* 0x000fe200078e001e */
[----:B------:R-:W-:-:S11]  /*2ec0*/  MOV R33, R31 ;  /* 0x0000001f00217202 */ /* 0x000fd60000000f00 */
[----:B------:R-:W-:Y:S05]  /*2ed0*/  @!P0 BRA `(.L_x_130) ;  /* 0xffffffe000d08947 */ /* 0x000fea000383ffff */
.L_x_120:
        /* <DEDUP_REMOVED lines=19> */
[----:B------:R-:W-:-:S05]  /*3010*/  IMAD.MOV.U32 R6, RZ, RZ, R10 ;  /* 0x000000ffff067224 */ /* 0x000fca00078e000a */
[----:B------:R-:W-:-:S07]  /*3020*/  MOV R0, R6 ;  /* 0x0000000600007202 */ /* 0x000fce0000000f00 */
.L_x_134:
[----:B------:R-:W0:Y:S02]  /*3030*/  LDS R6, [R0] ;  /* 0x0000000000067984 */ /* 0x000e240000000800 */
[----:B0-----:R-:W-:-:S10]  /*3040*/  HFMA2.MMA R7, R6, 1, 1, R13 ;  /* 0x3c003c0006077835 */ /* 0x001fd4000000000d */
[----:B------:R-:W0:Y:S02]  /*3050*/  ATOMS.CAST.SPIN R7, [R0], R6, R7 ;  /* 0x000000060007738d */ /* 0x000e240001800007 */
[----:B0-----:R-:W-:-:S13]  /*3060*/  ISETP.EQ.U32.AND P0, PT, R7, 0x1, PT ;  /* 0x000000010700780c */ /* 0x001fda0003f02070 */
[----:B------:R-:W-:Y:S05]  /*3070*/  @!P0 BRA `(.L_x_134) ;  /* 0xfffffffc00ec8947 */ /* 0x000fea000383ffff */
[----:B------:R-:W-:Y:S05]  /*3080*/  BRA `(.L_x_132) ;  /* 0x00000000000c7947 */ /* 0x000fea0003800000 */
.L_x_133:
[----:B------:R-:W2:Y:S02]  /*3090*/  LD.E R0, desc[UR8][R10.64] ;  /* 0x000000080a007980 */ /* 0x000ea4000c101900 */
[----:B--2---:R-:W-:-:S05]  /*30a0*/  IADD3 R7, R13, R0, RZ ;  /* 0x000000000d077210 */ /* 0x004fca0007ffe0ff */
[----:B------:R0:W-:Y:S02]  /*30b0*/  ST.E desc[UR8][R10.64], R7 ;  /* 0x000000070a007985 */ /* 0x0001e4000c101908 */
.L_x_132:
[----:B------:R-:W-:Y:S05]  /*30c0*/  BSYNC B0 ;  /* 0x0000000000007941 */ /* 0x000fea0003800000 */
.L_x_131:
[----:B------:R1:W-:Y:S01]  /*30d0*/  ATOM.E.ADD.F16x2.RN.STRONG.GPU P0, RZ, desc[UR8][R10.64+0x4], R15 ;  /* 0x0000040f0aff79a2 */ /* 0x0003e2000810e1c8 */
[----:B------:R-:W-:Y:S04]  /*30e0*/  BSSY B0, `(.L_x_135) ;  /* 0x000000f000007945 */ /* 0x000fe80003800000 */
[----:B-1----:R-:W-:Y:S05]  /*30f0*/  @P0 BRA `(.L_x_136) ;  /* 0x0000000000340947 */ /* 0x002fea0003800000 */
[----:B------:R-:W1:Y:S02]  /*3100*/  QSPC.E.S P0, RZ, [R10+0x4] ;  /* 0x000004000aff73aa */ /* 0x000e640000000500 */
[----:B-1----:R-:W-:Y:S05]  /*3110*/  @!P0 BRA `(.L_x_137) ;  /* 0x0000000000208947 */ /* 0x002fea0003800000 */
[----:B------:R-:W-:-:S04]  /*3120*/  MOV R6, R10 ;  /* 0x0000000a00067202 */ /* 0x000fc80000000f00 */
[----:B------:R-:W-:-:S07]  /*3130*/  MOV R0, R6 ;  /* 0x0000000600007202 */ /* 0x000fce0000000f00 */
.L_x_138:
[----:B------:R-:W0:Y:S02]  /*3140*/  LDS R6, [R0+0x4] ;  /* 0x0000040000067984 */ /* 0x000e240000000800 */
[----:B0-----:R-:W-:-:S06]  /*3150*/  HADD2 R7, R6, R15 ;  /* 0x0000000f06077230 */ /* 0x001fcc0000000000 */
[----:B------:R-:W0:Y:S02]  /*3160*/  ATOMS.CAST.SPIN R7, [R0+0x4], R6, R7 ;  /* 0x000004060007738d */ /* 0x000e240001800007 */
[----:B0-----:R-:W-:-:S13]  /*3170*/  ISETP.EQ.U32.AND P0, PT, R7, 0x1, PT ;  /* 0x000000010700780c */ /* 0x001fda0003f02070 */
[----:B------:R-:W-:Y:S05]  /*3180*/  @!P0 BRA `(.L_x_138) ;  /* 0xfffffffc00ec8947 */ /* 0x000fea000383ffff */
[----:B------:R-:W-:Y:S05]  /*3190*/  BRA `(.L_x_136) ;  /* 0x00000000000c7947 */ /* 0x000fea0003800000 */
.L_x_137:
[----:B------:R-:W0:Y:S02]  /*31a0*/  LD.E R0, desc[UR8][R10.64+0x4] ;  /* 0x000004080a007980 */ /* 0x000e24000c101900 */
[----:B0-----:R-:W-:-:S05]  /*31b0*/  IMAD.IADD R7, R15, 0x1, R0 ;  /* 0x000000010f077824 */ /* 0x001fca00078e0200 */
[----:B------:R1:W-:Y:S02]  /*31c0*/  ST.E desc[UR8][R10.64+0x4], R7 ;  /* 0x000004070a007985 */ /* 0x0003e4000c101908 */
.L_x_136:
[----:B------:R-:W-:Y:S05]  /*31d0*/  BSYNC B0 ;  /* 0x0000000000007941 */ /* 0x000fea0003800000 */
.L_x_135:
[----:B------:R-:W-:Y:S05]  /*31e0*/  @!P1 EXIT ;  /* 0x000000000000994d */ /* 0x000fea0003800000 */
[----:B------:R-:W-:Y:S01]  /*31f0*/  HADD2 R0, R5.H0_H0, R5.H1_H1 ;  /* 0x3000000505007230 */ /* 0x000fe20000000800 */
[----:B------:R-:W-:Y:S01]  /*3200*/  IADD3 R5, R29, UR7, RZ ;  /* 0x000000071d057c10 */ /* 0x000fe2000fffe0ff */
        /* <DEDUP_REMOVED lines=9> */
[----:B01----:R-:W-:Y:S01]  /*32a0*/  HMUL2 R7, R3, R28.H0_H0 ;  /* 0x2000001c03077232 */ /* 0x003fe20000000000 */
[----:B--2---:R-:W-:Y:S06]  /*32b0*/  @P0 BRA `(.L_x_140) ;  /* 0x0000000000340947 */ /* 0x004fec0003800000 */
[----:B------:R-:W0:Y:S02]  /*32c0*/  QSPC.E.S P0, RZ, [R8] ;  /* 0x0000000008ff73aa */ /* 0x000e240000000500 */
[----:B0-----:R-:W-:Y:S05]  /*32d0*/  @!P0 BRA `(.L_x_141) ;  /* 0x0000000000208947 */ /* 0x001fea0003800000 */
[----:B------:R-:W-:-:S04]  /*32e0*/  MOV R2, R8 ;  /* 0x0000000800027202 */ /* 0x000fc80000000f00 */
[----:B------:R-:W-:-:S07]  /*32f0*/  MOV R0, R2 ;  /* 0x0000000200007202 */ /* 0x000fce0000000f00 */
.L_x_142:
[----:B------:R-:W0:Y:S02]  /*3300*/  LDS R2, [R0] ;  /* 0x0000000000027984 */ /* 0x000e240000000800 */
[----:B0-----:R-:W-:-:S10]  /*3310*/  HFMA2.MMA R3, R2, 1, 1, R5 ;  /* 0x3c003c0002037835 */ /* 0x001fd40000000005 */
[----:B------:R-:W0:Y:S02]  /*3320*/  ATOMS.CAST.SPIN R3, [R0], R2, R3 ;  /* 0x000000020003738d */ /* 0x000e240001800003 */
[----:B0-----:R-:W-:-:S13]  /*3330*/  ISETP.EQ.U32.AND P0, PT, R3, 0x1, PT ;  /* 0x000000010300780c */ /* 0x001fda0003f02070 */
[----:B------:R-:W-:Y:S05]  /*3340*/  @!P0 BRA `(.L_x_142) ;  /* 0xfffffffc00ec8947 */ /* 0x000fea000383ffff */
[----:B------:R-:W-:Y:S05]  /*3350*/  BRA `(.L_x_140) ;  /* 0x00000000000c7947 */ /* 0x000fea0003800000 */
.L_x_141:
[----:B------:R-:W2:Y:S02]  /*3360*/  LD.E R0, desc[UR8][R8.64] ;  /* 0x0000000808007980 */ /* 0x000ea4000c101900 */
[----:B--2---:R-:W-:-:S05]  /*3370*/  IMAD.IADD R3, R5, 0x1, R0 ;  /* 0x0000000105037824 */ /* 0x004fca00078e0200 */
[----:B------:R0:W-:Y:S02]  /*3380*/  ST.E desc[UR8][R8.64], R3 ;  /* 0x0000000308007985 */ /* 0x0001e4000c101908 */
.L_x_140:
[----:B------:R-:W-:Y:S05]  /*3390*/  BSYNC B0 ;  /* 0x0000000000007941 */ /* 0x000fea0003800000 */
.L_x_139:
[----:B------:R1:W-:Y:S02]  /*33a0*/  ATOM.E.ADD.F16x2.RN.STRONG.GPU P0, RZ, desc[UR8][R8.64+0x4], R7 ;  /* 0x0000040708ff79a2 */ /* 0x0003e4000810e1c8 */
[----:B-1----:R-:W-:Y:S05]  /*33b0*/  @P0 EXIT ;  /* 0x000000000000094d */ /* 0x002fea0003800000 */
[----:B------:R-:W1:Y:S02]  /*33c0*/  QSPC.E.S P0, RZ, [R8+0x4] ;  /* 0x0000040008ff73aa */ /* 0x000e640000000500 */
[----:B-1----:R-:W-:Y:S05]  /*33d0*/  @!P0 BRA `(.L_x_143) ;  /* 0x0000000000208947 */ /* 0x002fea0003800000 */
[----:B------:R-:W-:-:S04]  /*33e0*/  MOV R2, R8 ;  /* 0x0000000800027202 */ /* 0x000fc80000000f00 */
[----:B------:R-:W-:-:S07]  /*33f0*/  MOV R0, R2 ;  /* 0x0000000200007202 */ /* 0x000fce0000000f00 */
.L_x_144:
[----:B------:R-:W0:Y:S02]  /*3400*/  LDS R2, [R0+0x4] ;  /* 0x0000040000027984 */ /* 0x000e240000000800 */
[----:B0-----:R-:W-:-:S06]  /*3410*/  HADD2 R3, R2, R7 ;  /* 0x0000000702037230 */ /* 0x001fcc0000000000 */
[----:B------:R-:W0:Y:S02]  /*3420*/  ATOMS.CAST.SPIN R3, [R0+0x4], R2, R3 ;  /* 0x000004020003738d */ /* 0x000e240001800003 */
[----:B0-----:R-:W-:-:S13]  /*3430*/  ISETP.EQ.U32.AND P0, PT, R3, 0x1, PT ;  /* 0x000000010300780c */ /* 0x001fda0003f02070 */
[----:B------:R-:W-:Y:S05]  /*3440*/  @!P0 BRA `(.L_x_144) ;  /* 0xfffffffc00ec8947 */ /* 0x000fea000383ffff */
[----:B------:R-:W-:Y:S05]  /*3450*/  EXIT ;  /* 0x000000000000794d */ /* 0x000fea0003800000 */
.L_x_143:
[----:B------:R-:W0:Y:S02]  /*3460*/  LD.E R0, desc[UR8][R8.64+0x4] ;  /* 0x0000040808007980 */ /* 0x000e24000c101900 */
[----:B0-----:R-:W-:-:S05]  /*3470*/  IADD3 R3, R7, R0, RZ ;  /* 0x0000000007037210 */ /* 0x001fca0007ffe0ff */
[----:B------:R-:W-:Y:S01]  /*3480*/  ST.E desc[UR8][R8.64+0x4], R3 ;  /* 0x0000040308007985 */ /* 0x000fe2000c101908 */
[----:B------:R-:W-:Y:S05]  /*3490*/  EXIT ;  /* 0x000000000000794d */ /* 0x000fea0003800000 */
.L_x_145:
        /* <DEDUP_REMOVED lines=14> */
.L_x_160:


//--------------------- .text._Z28gemm_half_q_half_gptq_kernelILi1ELb1ELb1EEvPK6__halfPKjS4_S2_PS0_iiiiiPKtibS2_i --------------------------
	.section	.text._Z28gemm_half_q_half_gptq_kernelILi1ELb1ELb1EEvPK6__halfPKjS4_S2_PS0_iiiiiPKtibS2_i,"ax",@progbits
	.align	128
        .global         _Z28gemm_half_q_half_gptq_kernelILi1ELb1ELb1EEvPK6__halfPKjS4_S2_PS0_iiiiiPKtibS2_i
        .type           _Z28gemm_half_q_half_gptq_kernelILi1ELb1ELb1EEvPK6__halfPKjS4_S2_PS0_iiiiiPKtibS2_i,@function
        .size           _Z28gemm_half_q_half_gptq_kernelILi1ELb1ELb1EEvPK6__halfPKjS4_S2_PS0_iiiiiPKtibS2_i,(.L_x_161 - _Z28gemm_half_q_half_gptq_kernelILi1ELb1ELb1EEvPK6__halfPKjS4_S2_PS0_iiiiiPKtibS2_i)
        .other          _Z28gemm_half_q_half_gptq_kernelILi1ELb1ELb1EEvPK6__halfPKjS4_S2_PS0_iiiiiPKtibS2_i,@"STO_CUDA_ENTRY STV_DEFAULT"
_Z28gemm_half_q_half_gptq_kernelILi1ELb1ELb1EEvPK6__halfPKjS4_S2_PS0_iiiiiPKtibS2_i:
.text._Z28gemm_half_q_half_gptq_kernelILi1ELb1ELb1EEvPK6__halfPKjS4_S2_PS0_iiiiiPKtibS2_i:
[----:B------:R-:W-:Y:S08]  /*0000*/  LDC R1, c[0x0][0x28] ;  /* 0x00000a00ff017b82 */ /* 0x000ff00000000800 */
[----:B------:R-:W0:Y:S01]  /*0010*/  S2UR UR12, SR_CTAID.Y ;  /* 0x00000000000c79c3 */ /* 0x000e220000002600 */
[----:B------:R-:W1:Y:S07]  /*0020*/  S2R R3, SR_CTAID.X ;  /* 0x0000000000037919 */ /* 0x000e6e0000002500 */
[----:B------:R-:W0:Y:S02]  /*0030*/  LDC R0, c[0x0][0x238] ;  /* 0x00008e00ff007b82 */ /* 0x000e240000000800 */
[----:B0-----:R-:W-:-:S13]  /*0040*/  ISETP.LE.AND P0, PT, R0, UR12, PT ;  /* 0x0000000c00007c0c */ /* 0x001fda000bf03270 */
[----:B-1----:R-:W-:Y:S05]  /*0050*/  @P0 EXIT ;  /* 0x000000000000094d */ /* 0x002fea0003800000 */
[----:B------:R-:W0:Y:S01]  /*0060*/  LDC.64 R24, c[0x0][0x260] ;  /* 0x00009800ff187b82 */ /* 0x000e220000000a00 */
[----:B------:R-:W-:Y:S02]  /*0070*/  ULDC.64 UR10, c[0x0][0x208] ;  /* 0x00008200000a7ab9 */ /* 0x000fe40000000a00 */
[----:B0-----:R-:W2:Y:S02]  /*0080*/  LDG.E.U16 R24, desc[UR10][R24.64] ;  /* 0x0000000a18187981 */ /* 0x001ea4000c1e1500 */
[----:B--2---:R-:W-:-:S13]  /*0090*/  ISETP.NE.AND P0, PT, R24, RZ, PT ;  /* 0x000000ff1800720c */ /* 0x004fda0003f05270 */
[----:B------:R-:W-:Y:S05]  /*00a0*/  @!P0 EXIT ;  /* 0x000000000000894d */ /* 0x000fea0003800000 */
[----:B------:R-:W0:Y:S01]  /*00b0*/  S2UR UR7, SR_CTAID.Z ;  /* 0x00000000000779c3 */ /* 0x000e220000002700 */
[----:B------:R-:W1:Y:S01]  /*00c0*/  S2R R8, SR_TID.X ;  /* 0x0000000000087919 */ /* 0x000e620000002100 */
[----:B------:R-:W-:Y:S01]  /*00d0*/  ULDC UR8, c[0x0][0x23c] ;  /* 0x00008f0000087ab9 */ /* 0x000fe20000000800 */
[----:B------:R-:W-:Y:S05]  /*00e0*/  BSSY B0, `(.L_x_146) ;  /* 0x0000026000007945 */ /* 0x000fea0003800000 */
[----:B------:R-:W2:Y:S01]  /*00f0*/  LDC R5, c[0x0][0x240] ;  /* 0x00009000ff057b82 */ /* 0x000ea20000000800 */
[----:B0-----:R-:W-:-:S06]  /*0100*/  USHF.L.U32 UR4, UR7, 0x7, URZ ;  /* 0x0000000707047899 */ /* 0x001fcc000800063f */
[----:B------:R-:W-:Y:S02]  /*0110*/  IMAD.U32 R12, RZ, RZ, UR4 ;  /* 0x00000004ff0c7e24 */ /* 0x000fe4000f8e00ff */
[----:B-1----:R-:W-:-:S03]  /*0120*/  IMAD R3, R3, 0x80, R8 ;  /* 0x0000008003037824 */ /* 0x002fc600078e0208 */
[----:B--2---:R-:W-:Y:S01]  /*0130*/  VIADDMNMX R0, R12, 0x80, R5, PT ;  /* 0x000000800c007846 */ /* 0x004fe20003800105 */
[----:B------:R-:W-:-:S03]  /*0140*/  IMAD.SHL.U32 R25, R3, 0x4, RZ ;  /* 0x0000000403197824 */ /* 0x000fc600078e00ff */
[----:B------:R-:W-:Y:S01]  /*0150*/  R2UR UR9, R0 ;  /* 0x00000000000972ca */ /* 0x000fe200000e0000 */
[----:B------:R-:W-:Y:S01]  /*0160*/  VIADD R0, R8, UR4 ;  /* 0x0000000408007c36 */ /* 0x000fe20008000000 */
[----:B------:R-:W-:-:S11]  /*0170*/  ISETP.GE.AND P1, PT, R25, UR8, PT ;  /* 0x0000000819007c0c */ /* 0x000fd6000bf26270 */
[----:B------:R-:W-:-:S13]  /*0180*/  ISETP.GE.AND P0, PT, R0, UR9, PT ;  /* 0x0000000900007c0c */ /* 0x000fda000bf06270 */
[----:B------:R-:W-:Y:S05]  /*0190*/  @P0 BRA `(.L_x_147) ;  /* 0x0000000000680947 */ /* 0x000fea0003800000 */
[----:B------:R-:W-:Y:S01]  /*01a0*/  ULDC.64 UR14, c[0x0][0x250] ;  /* 0x00009400000e7ab9 */ /* 0x000fe20000000a00 */
[----:B------:R-:W-:Y:S02]  /*01b0*/  SHF.R.S32.HI R7, RZ, 0x1f, R0 ;  /* 0x0000001fff077819 */ /* 0x000fe40000011400 */
[----:B------:R-:W-:-:S04]  /*01c0*/  ISETP.NE.U32.AND P0, PT, RZ, UR14, PT ;  /* 0x0000000eff007c0c */ /* 0x000fc8000bf05070 */
[----:B------:R-:W-:-:S13]  /*01d0*/  ISETP.NE.AND.EX P0, PT, RZ, UR15, PT, P0 ;  /* 0x0000000fff007c0c */ /* 0x000fda000bf05300 */
[----:B------:R-:W-:-:S04]  /*01e0*/  @P0 LEA R2, P2, R0, UR14, 0x1 ;  /* 0x0000000e00020c11 */ /* 0x000fc8000f8408ff */
[----:B------:R-:W-:Y:S01]  /*01f0*/  @P0 LEA.HI.X R3, R0, UR15, R7, 0x1, P2 ;  /* 0x0000000f00030c11 */ /* 0x000fe200090f0c07 */
[----:B------:R-:W-:Y:S01]  /*0200*/  IMAD R5, R5, UR12, RZ ;  /* 0x0000000c05057c24 */ /* 0x000fe2000f8e02ff */
[----:B------:R-:W-:-:S03]  /*0210*/  ULDC.64 UR14, c[0x0][0x210] ;  /* 0x00008400000e7ab9 */ /* 0x000fc60000000a00 */
[----:B------:R-:W2:Y:S01]  /*0220*/  @P0 LDG.E.U16.CONSTANT R2, desc[UR10][R2.64] ;  /* 0x0000000a02020981 */ /* 0x000ea2000c1e9500 */
[----:B------:R-:W-:Y:S02]  /*0230*/  SHF.R.S32.HI R4, RZ, 0x1f, R5 ;  /* 0x0000001fff047819 */ /* 0x000fe40000011405 */
[----:B------:R-:W-:-:S05]  /*0240*/  @!P0 IADD3 R0, P2, R0, R5, RZ ;  /* 0x0000000500008210 */ /* 0x000fca0007f5e0ff */
[----:B------:R-:W-:Y:S01]  /*0250*/  @!P0 IMAD.X R7, R7, 0x1, R4, P2 ;  /* 0x0000000107078824 */ /* 0x000fe200010e0604 */
[----:B------:R-:W-:-:S04]  /*0260*/  @!P0 LEA R6, P2, R0, UR14, 0x1 ;  /* 0x0000000e00068c11 */ /* 0x000fc8000f8408ff */
[----:B------:R-:W-:-:S06]  /*0270*/  @!P0 LEA.HI.X R7, R0, UR15, R7, 0x1, P2 ;  /* 0x0000000f00078c11 */ /* 0x000fcc00090f0c07 */
[----:B------:R-:W3:Y:S01]  /*0280*/  @!P0 LDG.E.U16.CONSTANT R7, desc[UR10][R6.64] ;  /* 0x0000000a06078981 */ /* 0x000ee2000c1e9500 */
[----:B--2---:R-:W-:-:S05]  /*0290*/  @P0 IADD3 R5, P3, R5, R2, RZ ;  /* 0x0000000205050210 */ /* 0x004fca0007f7e0ff */
[----:B------:R-:W-:Y:S01]  /*02a0*/  @P0 IMAD.X R10, RZ, RZ, R4, P3 ;  /* 0x000000ffff0a0224 */ /* 0x000fe200018e0604 */
[----:B------:R-:W-:-:S04]  /*02b0*/  @P0 LEA R4, P3, R5, UR14, 0x1 ;  /* 0x0000000e05040c11 */ /* 0x000fc8000f8608ff */
[----:B------:R-:W-:-:S06]  /*02c0*/  @P0 LEA.HI.X R5, R5, UR15, R10, 0x1, P3 ;  /* 0x0000000f05050c11 */ /* 0x000fcc00098f0c0a */
[----:B------:R-:W2:Y:S01]  /*02d0*/  @P0 LDG.E.U16.CONSTANT R5, desc[UR10][R4.64] ;  /* 0x0000000a04050981 */ /* 0x000ea2000c1e9500 */
[----:B------:R-:W0:Y:S01]  /*02e0*/  S2UR UR6, SR_CgaCtaId ;  /* 0x00000000000679c3 */ /* 0x000e220000008800 */
[----:B------:R-:W-:Y:S02]  /*02f0*/  UMOV UR5, 0x400 ;  /* 0x0000040000057882 */ /* 0x000fe40000000000 */
[----:B0-----:R-:W-:-:S06]  /*0300*/  ULEA UR5, UR6, UR5, 0x18 ;  /* 0x0000000506057291 */ /* 0x001fcc000f8ec03f */
[----:B------:R-:W-:-:S05]  /*0310*/  LEA R0, R8, UR5, 0x1 ;  /* 0x0000000508007c11 */ /* 0x000fca000f8e08ff */
[----:B--2---:R0:W-:Y:S04]  /*0320*/  @P0 STS.U16 [R0], R5 ;  /* 0x0000000500000388 */ /* 0x0041e80000000400 */
[----:B---3--:R0:W-:Y:S02]  /*0330*/  @!P0 STS.U16 [R0], R7 ;  /* 0x0000000700008388 */ /* 0x0081e40000000400 */
.L_x_147:
[----:B------:R-:W-:Y:S05]  /*0340*/  BSYNC B0 ;  /* 0x0000000000007941 */ /* 0x000fea0003800000 */
.L_x_146:
[----:B------:R-:W-:Y:S05]  /*0350*/  @P1 EXIT ;  /* 0x000000000000194d */ /* 0x000fea0003800000 */
[----:B------:R-:W-:Y:S01]  /*0360*/  ULDC UR6, c[0x0][0x248] ;  /* 0x0000920000067ab9 */ /* 0x000fe20000000800 */
[----:B------:R-:W1:Y:S01]  /*0370*/  LDC.64 R8, c[0x0][0x228] ;  /* 0x00008a00ff087b82 */ /* 0x000e620000000a00 */
[----:B0-----:R-:W-:Y:S01]  /*0380*/  IMAD.U32 R0, RZ, RZ, UR6 ;  /* 0x00000006ff007e24 */ /* 0x001fe2000f8e00ff */
[----:B------:R-:W-:-:S04]  /*0390*/  ULOP3.LUT UR5, UR4, UR6, URZ, 0x3c, !UPT ;  /* 0x0000000604057292 */ /* 0x000fc8000f8e3c3f */
[----:B------:R-:W-:Y:S02]  /*03a0*/  IABS R5, R0 ;  /* 0x0000000000057213 */ /* 0x000fe40000000000 */
[----:B------:R-:W-:Y:S01]  /*03b0*/  ISETP.LE.AND P2, PT, RZ, UR5, PT ;  /* 0x00000005ff007c0c */ /* 0x000fe2000bf43270 */
[----:B------:R-:W-:Y:S01]  /*03c0*/  ULDC.U8 UR5, c[0x0][0x25c] ;  /* 0x0000970000057ab9 */ /* 0x000fe20000000000 */
[----:B------:R-:W0:Y:S08]  /*03d0*/  I2F.RP R0, R5 ;  /* 0x0000000500007306 */ /* 0x000e300000209400 */
[----:B0-----:R-:W0:Y:S02]  /*03e0*/  MUFU.RCP R0, R0 ;  /* 0x0000000000007308 */ /* 0x001e240000001000 */
[----:B0-----:R-:W-:-:S06]  /*03f0*/  VIADD R2, R0, 0xffffffe ;  /* 0x0ffffffe00027836 */ /* 0x001fcc0000000000 */
[----:B------:R0:W2:Y:S02]  /*0400*/  F2I.FTZ.U32.TRUNC.NTZ R3, R2 ;  /* 0x0000000200037305 */ /* 0x0000a4000021f000 */
[----:B0-----:R-:W-:Y:S02]  /*0410*/  IMAD.MOV.U32 R2, RZ, RZ, RZ ;  /* 0x000000ffff027224 */ /* 0x001fe400078e00ff */
[----:B--2---:R-:W-:-:S04]  /*0420*/  IMAD.MOV R4, RZ, RZ, -R3 ;  /* 0x000000ffff047224 */ /* 0x004fc800078e0a03 */
[----:B------:R-:W-:Y:S01]  /*0430*/  IMAD R7, R4, R5, RZ ;  /* 0x0000000504077224 */ /* 0x000fe200078e02ff */
[----:B------:R-:W-:-:S03]  /*0440*/  IABS R4, R12 ;  /* 0x0000000c00047213 */ /* 0x000fc60000000000 */
[----:B------:R-:W-:-:S06]  /*0450*/  IMAD.HI.U32 R3, R3, R7, R2 ;  /* 0x0000000703037227 */ /* 0x000fcc00078e0002 */
[----:B------:R-:W-:Y:S02]  /*0460*/  IMAD.HI.U32 R21, R3, R4, RZ ;  /* 0x0000000403157227 */ /* 0x000fe400078e00ff */
[----:B------:R-:W0:Y:S02]  /*0470*/  LDC.64 R2, c[0x0][0x220] ;  /* 0x00008800ff027b82 */ /* 0x000e240000000a00 */
[----:B------:R-:W-:-:S04]  /*0480*/  IMAD.MOV R0, RZ, RZ, -R21 ;  /* 0x000000ffff007224 */ /* 0x000fc800078e0a15 */
[----:B------:R-:W-:Y:S01]  /*0490*/  IMAD R0, R5, R0, R4 ;  /* 0x0000000005007224 */ /* 0x000fe200078e0204 */
[----:B------:R-:W-:-:S04]  /*04a0*/  SHF.R.S32.HI R4, RZ, 0x1f, R25 ;  /* 0x0000001fff047819 */ /* 0x000fc80000011419 */
[----:B------:R-:W-:Y:S02]  /*04b0*/  ISETP.GT.U32.AND P1, PT, R5, R0, PT ;  /* 0x000000000500720c */ /* 0x000fe40003f24070 */
[----:B------:R-:W-:-:S04]  /*04c0*/  LEA.HI R4, R4, R25, RZ, 0x3 ;  /* 0x0000001904047211 */ /* 0x000fc800078f18ff */
[----:B------:R-:W-:-:S07]  /*04d0*/  SHF.R.S32.HI R22, RZ, 0x3, R4 ;  /* 0x00000003ff167819 */ /* 0x000fce0000011404 */
[----:B------:R-:W-:Y:S02]  /*04e0*/  @!P1 IMAD.IADD R0, R0, 0x1, -R5 ;  /* 0x0000000100009824 */ /* 0x000fe400078e0a05 */
[----:B------:R-:W-:Y:S01]  /*04f0*/  @!P1 VIADD R21, R21, 0x1 ;  /* 0x0000000115159836 */ /* 0x000fe20000000000 */
[----:B------:R-:W-:Y:S02]  /*0500*/  ISETP.NE.AND P1, PT, RZ, UR6, PT ;  /* 0x00000006ff007c0c */ /* 0x000fe4000bf25270 */
[----:B------:R-:W-:-:S13]  /*0510*/  ISETP.GE.U32.AND P0, PT, R0, R5, PT ;  /* 0x000000050000720c */ /* 0x000fda0003f06070 */
[----:B------:R-:W-:-:S04]  /*0520*/  @P0 VIADD R21, R21, 0x1 ;  /* 0x0000000115150836 */ /* 0x000fc80000000000 */
[----:B------:R-:W-:Y:S01]  /*0530*/  @!P2 IMAD.MOV R21, RZ, RZ, -R21 ;  /* 0x000000ffff15a224 */ /* 0x000fe200078e0a15 */
[----:B------:R-:W-:-:S05]  /*0540*/  @!P1 LOP3.LUT R21, RZ, UR6, RZ, 0x33, !PT ;  /* 0x00000006ff159c12 */ /* 0x000fca000f8e33ff */
[----:B------:R-:W-:-:S05]  /*0550*/  IMAD R0, R21, UR8, RZ ;  /* 0x0000000815007c24 */ /* 0x000fca000f8e02ff */
[----:B------:R-:W-:-:S04]  /*0560*/  SHF.R.S32.HI R5, RZ, 0x1f, R0 ;  /* 0x0000001fff057819 */ /* 0x000fc80000011400 */
[----:B------:R-:W-:-:S04]  /*0570*/  LEA.HI R5, R5, R0, RZ, 0x3 ;  /* 0x0000000005057211 */ /* 0x000fc800078f18ff */
[----:B------:R-:W-:-:S05]  /*0580*/  LEA.HI.SX32 R5, R5, R22, 0x1d ;  /* 0x0000001605057211 */ /* 0x000fca00078feaff */
[----:B0-----:R-:W-:-:S06]  /*0590*/  IMAD.WIDE R2, R5, 0x4, R2 ;  /* 0x0000000405027825 */ /* 0x001fcc00078e0202 */
[----:B------:R-:W2:Y:S01]  /*05a0*/  LDG.E.CONSTANT R2, desc[UR10][R2.64] ;  /* 0x0000000a02027981 */ /* 0x000ea2000c1e9900 */
[----:B------:R-:W-:-:S04]  /*05b0*/  IMAD.IADD R5, R25, 0x1, R0 ;  /* 0x0000000119057824 */ /* 0x000fc800078e0200 */
[----:B-1----:R-:W-:-:S05]  /*05c0*/  IMAD.WIDE R8, R5, 0x2, R8 ;  /* 0x0000000205087825 */ /* 0x002fca00078e0208 */
[----:B------:R-:W3:Y:S04]  /*05d0*/  LDG.E.CONSTANT R6, desc[UR10][R8.64] ;  /* 0x0000000a08067981 */ /* 0x000ee8000c1e9900 */
[----:B------:R0:W4:Y:S01]  /*05e0*/  LDG.E.CONSTANT R4, desc[UR10][R8.64+0x4] ;  /* 0x0000040a08047981 */ /* 0x000122000c1e9900 */
[----:B------:R-:W-:Y:S01]  /*05f0*/  UPRMT UR5, UR5, 0x8880, URZ ;  /* 0x0000888005057896 */ /* 0x000fe2000800003f */
[----:B------:R-:W-:Y:S01]  /*0600*/  IMAD.SHL.U32 R23, R25, 0x4, RZ ;  /* 0x0000000419177824 */ /* 0x000fe200078e00ff */
[----:B------:R-:W-:Y:S01]  /*0610*/  UISETP.GE.AND UP0, UPT, UR4, UR9, UPT ;  /* 0x000000090400728c */ /* 0x000fe2000bf06270 */
[----:B------:R-:W1:Y:S01]  /*0620*/  S2R R12, SR_CTAID.Y ;  /* 0x00000000000c7919 */ /* 0x000e620000002600 */
[----:B------:R-:W-:Y:S01]  /*0630*/  I2F.F16 R14, -0x40 ;  /* 0xffffffc0000e7906 */ /* 0x000fe20000200c00 */
[----:B------:R-:W-:-:S02]  /*0640*/  CS2R R26, SRZ ;  /* 0x00000000001a7805 */ /* 0x000fc4000001ff00 */
[----:B------:R-:W-:Y:S02]  /*0650*/  ISETP.NE.AND P0, PT, RZ, UR5, PT ;  /* 0x00000005ff007c0c */ /* 0x000fe4000bf05270 */
[----:B------:R-:W-:Y:S02]  /*0660*/  CS2R R28, SRZ ;  /* 0x00000000001c7805 */ /* 0x000fe4000001ff00 */
[----:B------:R-:W-:Y:S02]  /*0670*/  LOP3.LUT R23, R23, 0x10, RZ, 0xc0, !PT ;  /* 0x0000001017177812 */ /* 0x000fe400078ec0ff */
[----:B------:R-:W-:-:S13]  /*0680*/  ISETP.NE.OR P0, PT, RZ, UR7, !P0 ;  /* 0x00000007ff007c0c */ /* 0x000fda000c705670 */
[----:B-1----:R-:W-:Y:S01]  /*0690*/  @!P0 IMAD R13, R12, UR8, R25 ;  /* 0x000000080c0d8c24 */ /* 0x002fe2000f8e0219 */
[----:B--2---:R-:W-:Y:S02]  /*06a0*/  SHF.R.U32.HI R0, RZ, R23, R2 ;  /* 0x00000017ff007219 */ /* 0x004fe40000011602 */
[----:B------:R-:W1:Y:S02]  /*06b0*/  @!P0 LDC.64 R2, c[0x0][0x230] ;  /* 0x00008c00ff028b82 */ /* 0x000e640000000a00 */
[--C-:B------:R-:W-:Y:S02]  /*06c0*/  SHF.R.U32.HI R10, RZ, 0x8, R0.reuse ;  /* 0x00000008ff0a7819 */ /* 0x100fe40000011600 */
[--C-:B------:R-:W-:Y:S02]  /*06d0*/  SHF.R.U32.HI R11, RZ, 0xc, R0.reuse ;  /* 0x0000000cff0b7819 */ /* 0x100fe40000011600 */
[----:B0-----:R-:W-:Y:S02]  /*06e0*/  LOP3.LUT R8, R0, 0xf, RZ, 0xc0, !PT ;  /* 0x0000000f00087812 */ /* 0x001fe400078ec0ff */
[----:B------:R-:W-:-:S02]  /*06f0*/  SHF.R.U32.HI R9, RZ, 0x4, R0 ;  /* 0x00000004ff097819 */ /* 0x000fc40000011600 */
[----:B------:R-:W-:Y:S01]  /*0700*/  LOP3.LUT R10, R10, 0xf, RZ, 0xc0, !PT ;  /* 0x0000000f0a0a7812 */ /* 0x000fe200078ec0ff */
[C---:B------:R-:W-:Y:S01]  /*0710*/  VIADD R5, R8.reuse, 0x1 ;  /* 0x0000000108057836 */ /* 0x040fe20000000000 */
[----:B------:R-:W-:Y:S01]  /*0720*/  LOP3.LUT R11, R11, 0xf, RZ, 0xc0, !PT ;  /* 0x0000000f0b0b7812 */ /* 0x000fe200078ec0ff */
[----:B------:R-:W-:Y:S01]  /*0730*/  VIADD R8, R8, 0xe401 ;  /* 0x0000e40108087836 */ /* 0x000fe20000000000 */
[----:B------:R-:W-:Y:S01]  /*0740*/  LOP3.LUT R9, R9, 0xf, RZ, 0xc0, !PT ;  /* 0x0000000f09097812 */ /* 0x000fe200078ec0ff */
[----:B------:R-:W-:Y:S01]  /*0750*/  VIADD R0, R10, 0x1 ;  /* 0x000000010a007836 */ /* 0x000fe20000000000 */
[----:B---3--:R-:W-:Y:S01]  /*0760*/  PRMT R20, R6, 0x5410, R6 ;  /* 0x0000541006147816 */ /* 0x008fe20000000006 */
[----:B------:R-:W-:Y:S01]  /*0770*/  VIADD R16, R11, 0x1 ;  /* 0x000000010b107836 */ /* 0x000fe20000000000 */
[----:B------:R-:W-:Y:S01]  /*0780*/  I2F.F16 R5, R5 ;  /* 0x0000000500057306 */ /* 0x000fe20000200c00 */
[C---:B------:R-:W-:Y:S01]  /*0790*/  VIADD R7, R9.reuse, 0x1 ;  /* 0x0000000109077836 */ /* 0x040fe20000000000 */
[----:B----4-:R-:W-:Y:S01]  /*07a0*/  PRMT R18, R4, 0x5410, R4 ;  /* 0x0000541004127816 */ /* 0x010fe20000000004 */
[----:B------:R-:W-:-:S02]  /*07b0*/  VIADD R9, R9, 0xe401 ;  /* 0x0000e40109097836 */ /* 0x000fc40000000000 */
[----:B------:R-:W-:Y:S02]  /*07c0*/  VIADD R10, R10, 0xe401 ;  /* 0x0000e4010a0a7836 */ /* 0x000fe40000000000 */
[----:B-1----:R-:W-:Y:S01]  /*07d0*/  @!P0 IMAD.WIDE R12, R13, 0x2, R2 ;  /* 0x000000020d0c8825 */ /* 0x002fe200078e0202 */
[----:B------:R-:W-:Y:S01]  /*07e0*/  I2F.F16 R17, R0 ;  /* 0x0000000000117306 */ /* 0x000fe20000200c00 */
[----:B------:R-:W-:Y:S02]  /*07f0*/  PRMT R2, R9, 0x5410, R9 ;  /* 0x0000541009027816 */ /* 0x000fe40000000009 */
[----:B------:R-:W-:Y:S01]  /*0800*/  VIADD R11, R11, 0xe401 ;  /* 0x0000e4010b0b7836 */ /* 0x000fe20000000000 */
[----:B------:R0:W-:Y:S01]  /*0810*/  @!P0 STG.E.64 desc[UR10][R12.64], RZ ;  /* 0x000000ff0c008986 */ /* 0x0001e2000c101b0a */
[----:B------:R-:W-:Y:S01]  /*0820*/  BAR.SYNC.DEFER_BLOCKING 0x0 ;  /* 0x0000000000007b1d */ /* 0x000fe20000010000 */
[----:B------:R-:W-:-:S05]  /*0830*/  PLOP3.LUT P0, PT, PT, PT, UP0, 0x80, 0x0 ;  /* 0x000000000000781c */ /* 0x000fca0003f0f008 */
[----:B------:R1:W2:Y:S08]  /*0840*/  I2F.F16 R19, R16 ;  /* 0x0000001000137306 */ /* 0x0002b00000200c00 */
[----:B------:R3:W4:Y:S01]  /*0850*/  I2F.F16 R15, R7 ;  /* 0x00000007000f7306 */ /* 0x0007220000200c00 */
[----:B-1----:R-:W-:Y:S01]  /*0860*/  PRMT R16, R8, 0x5410, R8 ;  /* 0x0000541008107816 */ /* 0x002fe20000000008 */
[C---:B--2---:R-:W-:Y:S01]  /*0870*/  HADD2 R0, R14.reuse.H0_H0, -R19.H0_H0 ;  /* 0xa00000130e007230 */ /* 0x044fe20000000800 */
[----:B------:R-:W-:Y:S01]  /*0880*/  PRMT R19, R6, 0x7632, R6 ;  /* 0x0000763206137816 */ /* 0x000fe20000000006 */
[C---:B---3--:R-:W-:Y:S01]  /*0890*/  HADD2 R7, R14.reuse.H0_H0, -R5.H0_H0 ;  /* 0xa00000050e077230 */ /* 0x048fe20000000800 */
[----:B------:R-:W-:Y:S01]  /*08a0*/  PRMT R6, R11, 0x5410, R11 ;  /* 0x000054100b067816 */ /* 0x000fe2000000000b */
[----:B------:R-:W-:Y:S01]  /*08b0*/  HADD2 R5, R14.H0_H0, -R17.H0_H0 ;  /* 0xa00000110e057230 */ /* 0x000fe20000000800 */
[----:B------:R-:W-:-:S02]  /*08c0*/  PRMT R17, R4, 0x7632, R4 ;  /* 0x0000763204117816 */ /* 0x000fc40000000004 */
[----:B------:R-:W-:Y:S01]  /*08d0*/  PRMT R4, R10, 0x5410, R10 ;  /* 0x000054100a047816 */ /* 0x000fe2000000000a */
[----:B----4-:R-:W-:Y:S01]  /*08e0*/  HADD2 R3, R14.H0_H0, -R15.H0_H0 ;  /* 0xa000000f0e037230 */ /* 0x010fe20000000800 */
[----:B0-----:R-:W-:Y:S06]  /*08f0*/  @P0 BRA `(.L_x_148) ;  /* 0x0000001400e40947 */ /* 0x001fec0003800000 */
[----:B------:R-:W-:Y:S01]  /*0900*/  USHF.R.S32.HI UR5, URZ, 0x1f, UR4 ;  /* 0x0000001f3f057899 */ /* 0x000fe20008011404 */
[----:B------:R-:W0:Y:S01]  /*0910*/  S2UR UR7, SR_CgaCtaId ;  /* 0x00000000000779c3 */ /* 0x000e220000008800 */
[----:B------:R-:W-:Y:S01]  /*0920*/  ULDC.64 UR12, c[0x0][0x218] ;  /* 0x00008600000c7ab9 */ /* 0x000fe20000000a00 */
[----:B------:R-:W-:Y:S01]  /*0930*/  IMAD.MOV.U32 R26, RZ, RZ, RZ ;  /* 0x000000ffff1a7224 */ /* 0x000fe200078e00ff */
[----:B------:R-:W-:-:S04]  /*0940*/  ULEA.HI UR5, UR5, UR4, URZ, 0x3 ;  /* 0x0000000405057291 */ /* 0x000fc8000f8f183f */
        /* <DEDUP_REMOVED lines=11> */
[----:B------:R-:W-:-:S08]  /*0a00*/  UMOV UR7, UR5 ;  /* 0x0000000500077c82 */ /* 0x000fd00008000000 */
.L_x_150:
[----:B------:R0:W5:Y:S01]  /*0a10*/  LDG.E.128.CONSTANT R12, desc[UR10][R36.64] ;  /* 0x0000000a240c7981 */ /* 0x000162000c1e9d00 */
[----:B------:R-:W-:-:S06]  /*0a20*/  UISETP.NE.AND UP0, UPT, UR4, UR7, UPT ;  /* 0x000000070400728c */ /* 0x000fcc000bf05270 */
[----:B------:R-:W-:-:S13]  /*0a30*/  PLOP3.LUT P0, PT, PT, PT, UP0, 0x80, 0x0 ;  /* 0x000000000000781c */ /* 0x000fda0003f0f008 */
[----:B0-----:R-:W-:Y:S05]  /*0a40*/  @P0 BRA `(.L_x_149) ;  /* 0x0000000000bc0947 */ /* 0x001fea0003800000 */
[----:B------:R-:W0:Y:S01]  /*0a50*/  LDC.64 R4, c[0x0][0x220] ;  /* 0x00008800ff047b82 */ /* 0x000e220000000a00 */
[----:B------:R-:W-:-:S04]  /*0a60*/  VIADD R21, R21, 0x1 ;  /* 0x0000000115157836 */ /* 0x000fc80000000000 */
[----:B------:R-:W-:-:S03]  /*0a70*/  IMAD R0, R21, UR8, RZ ;  /* 0x0000000815007c24 */ /* 0x000fc6000f8e02ff */
[----:B------:R-:W1:Y:S02]  /*0a80*/  LDC.64 R8, c[0x0][0x228] ;  /* 0x00008a00ff087b82 */ /* 0x000e640000000a00 */
        /* <DEDUP_REMOVED lines=9> */
[----:B------:R-:W-:Y:S01]  /*0b20*/  I2F.F16 R16, -0x40 ;  /* 0xffffffc000107906 */ /* 0x000fe20000200c00 */
[----:B------:R-:W-:Y:S01]  /*0b30*/  UMOV UR7, UR5 ;  /* 0x0000000500077c82 */ /* 0x000fe20008000000 */
[----:B--2---:R-:W-:-:S04]  /*0b40*/  SHF.R.U32.HI R0, RZ, R23, R4 ;  /* 0x00000017ff007219 */ /* 0x004fc80000011604 */
[----:B------:R-:W-:Y:S02]  /*0b50*/  LOP3.LUT R2, R0, 0xf, RZ, 0xc0, !PT ;  /* 0x0000000f00027812 */ /* 0x000fe400078ec0ff */
[--C-:B------:R-:W-:Y:S02]  /*0b60*/  SHF.R.U32.HI R3, RZ, 0x4, R0.reuse ;  /* 0x00000004ff037819 */ /* 0x100fe40000011600 */
[--C-:B------:R-:W-:Y:S01]  /*0b70*/  SHF.R.U32.HI R6, RZ, 0x8, R0.reuse ;  /* 0x00000008ff067819 */ /* 0x100fe20000011600 */
[C---:B------:R-:W-:Y:S01]  /*0b80*/  VIADD R7, R2.reuse, 0x1 ;  /* 0x0000000102077836 */ /* 0x040fe20000000000 */
[----:B------:R-:W-:Y:S01]  /*0b90*/  SHF.R.U32.HI R0, RZ, 0xc, R0 ;  /* 0x0000000cff007819 */ /* 0x000fe20000011600 */
[----:B------:R-:W-:Y:S01]  /*0ba0*/  VIADD R2, R2, 0xe401 ;  /* 0x0000e40102027836 */ /* 0x000fe20000000000 */
[----:B------:R-:W-:Y:S02]  /*0bb0*/  LOP3.LUT R4, R3, 0xf, RZ, 0xc0, !PT ;  /* 0x0000000f03047812 */ /* 0x000fe400078ec0ff */
[----:B------:R-:W-:Y:S01]  /*0bc0*/  LOP3.LUT R6, R6, 0xf, RZ, 0xc0, !PT ;  /* 0x0000000f06067812 */ /* 0x000fe200078ec0ff */
[----:B------:R-:W1:Y:S01]  /*0bd0*/  I2F.F16 R7, R7 ;  /* 0x0000000700077306 */ /* 0x000e620000200c00 */
[----:B0-----:R-:W-:Y:S01]  /*0be0*/  LOP3.LUT R8, R0, 0xf, RZ, 0xc0, !PT ;  /* 0x0000000f00087812 */ /* 0x001fe200078ec0ff */
[----:B------:R-:W-:Y:S01]  /*0bf0*/  VIADD R10, R4, 0x1 ;  /* 0x00000001040a7836 */ /* 0x000fe20000000000 */
[----:B---3--:R-:W-:Y:S01]  /*0c00*/  PRMT R20, R19, 0x5410, R19 ;  /* 0x0000541013147816 */ /* 0x008fe20000000013 */
[----:B------:R-:W-:Y:S01]  /*0c10*/  VIADD R9, R6, 0x1 ;  /* 0x0000000106097836 */ /* 0x000fe20000000000 */
[----:B----4-:R-:W-:Y:S01]  /*0c20*/  PRMT R18, R17, 0x5410, R17 ;  /* 0x0000541011127816 */ /* 0x010fe20000000011 */
[----:B------:R-:W-:Y:S01]  /*0c30*/  VIADD R11, R8, 0x1 ;  /* 0x00000001080b7836 */ /* 0x000fe20000000000 */
[----:B------:R-:W-:Y:S01]  /*0c40*/  PRMT R19, R19, 0x7632, R19 ;  /* 0x0000763213137816 */ /* 0x000fe20000000013 */
[----:B------:R-:W0:Y:S01]  /*0c50*/  I2F.F16 R3, R10 ;  /* 0x0000000a00037306 */ /* 0x000e220000200c00 */
[----:B------:R-:W-:Y:S01]  /*0c60*/  VIADD R4, R4, 0xe401 ;  /* 0x0000e40104047836 */ /* 0x000fe20000000000 */
[----:B------:R-:W-:Y:S01]  /*0c70*/  PRMT R17, R17, 0x7632, R17 ;  /* 0x0000763211117816 */ /* 0x000fe20000000011 */
[----:B------:R-:W-:-:S02]  /*0c80*/  VIADD R6, R6, 0xe401 ;  /* 0x0000e40106067836 */ /* 0x000fc40000000000 */
[----:B------:R-:W-:Y:S02]  /*0c90*/  VIADD R8, R8, 0xe401 ;  /* 0x0000e40108087836 */ /* 0x000fe40000000000 */
[C---:B-1----:R-:W-:Y:S01]  /*0ca0*/  HADD2 R7, R16.reuse.H0_H0, -R7.H0_H0 ;  /* 0xa000000710077230 */ /* 0x042fe20000000800 */
[----:B------:R-:W1:Y:S01]  /*0cb0*/  I2F.F16 R5, R9 ;  /* 0x0000000900057306 */ /* 0x000e620000200c00 */
[----:B0-----:R-:W-:-:S07]  /*0cc0*/  HADD2 R3, R16.H0_H0, -R3.H0_H0 ;  /* 0xa000000310037230 */ /* 0x001fce0000000800 */
[----:B------:R-:W0:Y:S01]  /*0cd0*/  I2F.F16 R0, R11 ;  /* 0x0000000b00007306 */ /* 0x000e220000200c00 */
[C---:B-1----:R-:W-:Y:S02]  /*0ce0*/  HADD2 R5, R16.reuse.H0_H0, -R5.H0_H0 ;  /* 0xa000000510057230 */ /* 0x042fe40000000800 */
[----:B0-----:R-:W-:Y:S01]  /*0cf0*/  HADD2 R0, R16.H0_H0, -R0.H0_H0 ;  /* 0xa000000010007230 */ /* 0x001fe20000000800 */
[----:B------:R-:W-:Y:S02]  /*0d00*/  PRMT R16, R2, 0x5410, R2 ;  /* 0x0000541002107816 */ /* 0x000fe40000000002 */
[----:B------:R-:W-:Y:S02]  /*0d10*/  PRMT R2, R4, 0x5410, R4 ;  /* 0x0000541004027816 */ /* 0x000fe40000000004 */
[----:B------:R-:W-:Y:S02]  /*0d20*/  PRMT R4, R6, 0x5410, R6 ;  /* 0x0000541006047816 */ /* 0x000fe40000000006 */
[----:B------:R-:W-:-:S07]  /*0d30*/  PRMT R6, R8, 0x5410, R8 ;  /* 0x0000541008067816 */ /* 0x000fce0000000008 */
.L_x_149:
[----:B------:R-:W0:Y:S01]  /*0d40*/  LDS.128 R8, [UR6] ;  /* 0x00000006ff087984 */ /* 0x000e220008000c00 */
[C---:B-----5:R-:W-:Y:S02]  /*0d50*/  LOP3.LUT R31, R12.reuse, 0xf000f, RZ, 0xc0, !PT ;  /* 0x000f000f0c1f7812 */ /* 0x060fe400078ec0ff */
[----:B------:R-:W-:Y:S02]  /*0d60*/  LOP3.LUT R32, R12, 0xf000f0, RZ, 0xc0, !PT ;  /* 0x00f000f00c207812 */ /* 0x000fe400078ec0ff */
[----:B------:R-:W-:Y:S02]  /*0d70*/  LOP3.LUT R31, R31, 0x64006400, RZ, 0xfc, !PT ;  /* 0x640064001f1f7812 */ /* 0x000fe400078efcff */
[----:B------:R-:W-:Y:S02]  /*0d80*/  LOP3.LUT R32, R32, 0x64006400, RZ, 0xfc, !PT ;  /* 0x6400640020207812 */ /* 0x000fe400078efcff */
[----:B------:R-:W-:Y:S02]  /*0d90*/  SHF.R.U32.HI R30, RZ, 0x8, R12 ;  /* 0x00000008ff1e7819 */ /* 0x000fe4000001160c */
[----:B------:R-:W-:Y:S01]  /*0da0*/  HFMA2.MMA R33, R31, 1, 1, R16 ;  /* 0x3c003c001f217835 */ /* 0x000fe20000000010 */
[----:B------:R-:W-:Y:S01]  /*0db0*/  SHF.R.U32.HI R35, RZ, 0x8, R14 ;  /* 0x00000008ff237819 */ /* 0x000fe2000001160e */
[----:B------:R-:W-:Y:S01]  /*0dc0*/  HFMA2.MMA R32, R32, 0.0625, 0.0625, R7 ;  /* 0x2c002c0020207835 */ /* 0x000fe20000000007 */
[----:B------:R-:W-:-:S04]  /*0dd0*/  LOP3.LUT R12, R30, 0xf000f, RZ, 0xc0, !PT ;  /* 0x000f000f1e0c7812 */ /* 0x000fc800078ec0ff */
[----:B------:R-:W-:Y:S02]  /*0de0*/  LOP3.LUT R31, R12, 0x64006400, RZ, 0xfc, !PT ;  /* 0x640064000c1f7812 */ /* 0x000fe400078efcff */
[----:B------:R-:W-:-:S03]  /*0df0*/  LOP3.LUT R12, R13, 0xf000f, RZ, 0xc0, !PT ;  /* 0x000f000f0d0c7812 */ /* 0x000fc600078ec0ff */
[----:B------:R-:W-:Y:S02]  /*0e00*/  HADD2 R31, R31, R16 ;  /* 0x000000101f1f7230 */ /* 0x000fe40000000000 */
[----:B0-----:R-:W-:-:S06]  /*0e10*/  HFMA2 R33, R33, R8, RZ.H0_H0 ;  /* 0x0000000821217231 */ /* 0x001fcc00000400ff */
[----:B------:R-:W-:Y:S01]  /*0e20*/  HFMA2.MMA R32, R32, R9, R33 ;  /* 0x0000000920207235 */ /* 0x000fe20000000021 */
[----:B------:R-:W-:Y:S02]  /*0e30*/  LOP3.LUT R33, R12, 0x64006400, RZ, 0xfc, !PT ;  /* 0x640064000c217812 */ /* 0x000fe400078efcff */
[----:B------:R-:W-:-:S04]  /*0e40*/  LOP3.LUT R12, R13, 0xf000f0, RZ, 0xc0, !PT ;  /* 0x00f000f00d0c7812 */ /* 0x000fc800078ec0ff */
[----:B------:R-:W-:Y:S01]  /*0e50*/  HFMA2.MMA R33, R33, 1, 1, R2 ;  /* 0x3c003c0021217835 */ /* 0x000fe20000000002 */
[----:B------:R-:W-:Y:S02]  /*0e60*/  LOP3.LUT R12, R12, 0x64006400, RZ, 0xfc, !PT ;  /* 0x640064000c0c7812 */ /* 0x000fe400078efcff */
[----:B------:R-:W-:-:S04]  /*0e70*/  HFMA2 R31, R31, R10, R32 ;  /* 0x0000000a1f1f7231 */ /* 0x000fc80000000020 */
[----:B------:R-:W-:-:S03]  /*0e80*/  HFMA2.MMA R12, R12, 0.0625, 0.0625, R3 ;  /* 0x2c002c000c0c7835 */ /* 0x000fc60000000003 */
[----:B------:R-:W-:Y:S01]  /*0e90*/  HFMA2 R32, R33, R8, RZ.H0_H0 ;  /* 0x0000000821207231 */ /* 0x000fe200000400ff */
[----:B------:R-:W-:-:S05]  /*0ea0*/  SHF.R.U32.HI R33, RZ, 0x8, R13 ;  /* 0x00000008ff217819 */ /* 0x000fca000001160d */
[----:B------:R-:W-:Y:S01]  /*0eb0*/  HFMA2.MMA R34, R12, R9, R32 ;  /* 0x000000090c227235 */ /* 0x000fe20000000020 */
[----:B------:R-:W-:-:S04]  /*0ec0*/  LOP3.LUT R12, R33, 0xf000f, RZ, 0xc0, !PT ;  /* 0x000f000f210c7812 */ /* 0x000fc800078ec0ff */
[----:B------:R-:W-:Y:S02]  /*0ed0*/  LOP3.LUT R13, R12, 0x64006400, RZ, 0xfc, !PT ;  /* 0x640064000c0d7812 */ /* 0x000fe400078efcff */
[----:B------:R-:W-:-:S03]  /*0ee0*/  LOP3.LUT R12, R14, 0xf000f, RZ, 0xc0, !PT ;  /* 0x000f000f0e0c7812 */ /* 0x000fc600078ec0ff */
[----:B------:R-:W-:Y:S01]  /*0ef0*/  HADD2 R32, R13, R2 ;  /* 0x000000020d207230 */ /* 0x000fe20000000000 */
[----:B------:R-:W-:Y:S02]  /*0f00*/  LOP3.LUT R13, R12, 0x64006400, RZ, 0xfc, !PT ;  /* 0x640064000c0d7812 */ /* 0x000fe400078efcff */
[----:B------:R-:W-:Y:S01]  /*0f10*/  LOP3.LUT R12, R14, 0xf000f0, RZ, 0xc0, !PT ;  /* 0x00f000f00e0c7812 */ /* 0x000fe200078ec0ff */
[----:B------:R-:W-:-:S03]  /*0f20*/  HFMA2 R32, R32, R10, R34 ;  /* 0x0000000a20207231 */ /* 0x000fc60000000022 */
[----:B------:R-:W-:Y:S01]  /*0f30*/  HFMA2.MMA R13, R13, 1, 1, R4 ;  /* 0x3c003c000d0d7835 */ /* 0x000fe20000000004 */
[----:B------:R-:W-:-:S06]  /*0f40*/  LOP3.LUT R12, R12, 0x64006400, RZ, 0xfc, !PT ;  /* 0x640064000c0c7812 */ /* 0x000fcc00078efcff */
[----:B------:R-:W-:Y:S01]  /*0f50*/  HFMA2.MMA R34, R12, 0.0625, 0.0625, R5 ;  /* 0x2c002c000c227835 */ /* 0x000fe20000000005 */
[----:B------:R-:W-:Y:S02]  /*0f60*/  LOP3.LUT R12, R35, 0xf000f, RZ, 0xc0, !PT ;  /* 0x000f000f230c7812 */ /* 0x000fe400078ec0ff */
[----:B------:R-:W-:-:S06]  /*0f70*/  HFMA2 R13, R13, R8, RZ.H0_H0 ;  /* 0x000000080d0d7231 */ /* 0x000fcc00000400ff */
[----:B------:R-:W-:Y:S01]  /*0f80*/  HFMA2.MMA R34, R34, R9, R13 ;  /* 0x0000000922227235 */ /* 0x000fe2000000000d */
[----:B------:R-:W-:Y:S02]  /*0f90*/  LOP3.LUT R13, R12, 0x64006400, RZ, 0xfc, !PT ;  /* 0x640064000c0d7812 */ /* 0x000fe400078efcff */
[----:B------:R-:W-:-:S03]  /*0fa0*/  LOP3.LUT R12, R15, 0xf000f, RZ, 0xc0, !PT ;  /* 0x000f000f0f0c7812 */ /* 0x000fc600078ec0ff */
[----:B------:R-:W-:-:S04]  /*0fb0*/  HADD2 R13, R13, R4 ;  /* 0x000000040d0d7230 */ /* 0x000fc80000000000 */
[----:B------:R-:W-:Y:S01]  /*0fc0*/  HFMA2 R34, R13, R10, R34 ;  /* 0x0000000a0d227231 */ /* 0x000fe20000000022 */
[----:B------:R-:W-:-:S06]  /*0fd0*/  LOP3.LUT R13, R12, 0x64006400, RZ, 0xfc, !PT ;  /* 0x640064000c0d7812 */ /* 0x000fcc00078efcff */
[----:B------:R-:W-:-:S08]  /*0fe0*/  HFMA2.MMA R13, R13, 1, 1, R6 ;  /* 0x3c003c000d0d7835 */ /* 0x000fd00000000006 */
[----:B------:R-:W-:Y:S01]  /*0ff0*/  HFMA2.MMA R12, R13, R8, RZ ;  /* 0x000000080d0c7235 */ /* 0x000fe200000000ff */
[----:B------:R-:W-:-:S04]  /*1000*/  LOP3.LUT R8, R15, 0xf000f0, RZ, 0xc0, !PT ;  /* 0x00f000f00f087812 */ /* 0x000fc800078ec0ff */
[----:B------:R-:W-:Y:S02]  /*1010*/  LOP3.LUT R13, R8, 0x64006400, RZ, 0xfc, !PT ;  /* 0x64006400080d7812 */ /* 0x000fe400078efcff */
[----:B------:R-:W-:-:S03]  /*1020*/  SHF.R.U32.HI R8, RZ, 0x8, R15 ;  /* 0x00000008ff087819 */ /* 0x000fc6000001160f */
[----:B------:R-:W-:-:S06]  /*1030*/  HFMA2 R13, R13, 0.0625, 0.0625, R0 ;  /* 0x2c002c000d0d7831 */ /* 0x000fcc0000000000 */
[----:B------:R-:W-:Y:S01]  /*1040*/  HFMA2.MMA R12, R13, R9, R12 ;  /* 0x000000090d0c7235 */ /* 0x000fe2000000000c */
[----:B------:R-:W-:-:S04]  /*1050*/  LOP3.LUT R9, R8, 0xf000f, RZ, 0xc0, !PT ;  /* 0x000f000f08097812 */ /* 0x000fc800078ec0ff */
[----:B------:R-:W-:-:S05]  /*1060*/  LOP3.LUT R9, R9, 0x64006400, RZ, 0xfc, !PT ;  /* 0x6400640009097812 */ /* 0x000fca00078efcff */
[----:B------:R-:W-:-:S04]  /*1070*/  HADD2 R9, R9, R6 ;  /* 0x0000000609097230 */ /* 0x000fc80000000000 */
[----:B------:R-:W-:Y:S02]  /*1080*/  HFMA2 R10, R9, R10, R12 ;  /* 0x0000000a090a7231 */ /* 0x000fe4000000000c */
[----:B------:R-:W-:-:S04]  /*1090*/  IMAD.U32 R9, RZ, RZ, UR8 ;  /* 0x00000008ff097e24 */ /* 0x000fc8000f8e00ff */
[----:B------:R-:W-:-:S05]  /*10a0*/  IMAD.WIDE R36, R9, 0x4, R36 ;  /* 0x0000000409247825 */ /* 0x000fca00078e0224 */
[----:B------:R-:W2:Y:S01]  /*10b0*/  LDG.E.128.CONSTANT R12, desc[UR10][R36.64] ;  /* 0x0000000a240c7981 */ /* 0x000ea2000c1e9d00 */
[----:B------:R-:W-:Y:S02]  /*10c0*/  LOP3.LUT R30, R30, 0xf000f0, RZ, 0xc0, !PT ;  /* 0x00f000f01e1e7812 */ /* 0x000fe400078ec0ff */
[----:B------:R-:W-:Y:S02]  /*10d0*/  LOP3.LUT R33, R33, 0xf000f0, RZ, 0xc0, !PT ;  /* 0x00f000f021217812 */ /* 0x000fe400078ec0ff */
[----:B------:R-:W-:Y:S02]  /*10e0*/  LOP3.LUT R30, R30, 0x64006400, RZ, 0xfc, !PT ;  /* 0x640064001e1e7812 */ /* 0x000fe400078efcff */
[----:B------:R-:W-:Y:S02]  /*10f0*/  LOP3.LUT R35, R35, 0xf000f0, RZ, 0xc0, !PT ;  /* 0x00f000f023237812 */ /* 0x000fe400078ec0ff */
[----:B------:R-:W-:Y:S02]  /*1100*/  LOP3.LUT R9, R8, 0xf000f0, RZ, 0xc0, !PT ;  /* 0x00f000f008097812 */ /* 0x000fe400078ec0ff */
[----:B------:R-:W-:Y:S01]  /*1110*/  HFMA2.MMA R30, R30, 0.0625, 0.0625, R7 ;  /* 0x2c002c001e1e7835 */ /* 0x000fe20000000007 */
[----:B------:R-:W-:-:S02]  /*1120*/  LOP3.LUT R8, R35, 0x64006400, RZ, 0xfc, !PT ;  /* 0x6400640023087812 */ /* 0x000fc400078efcff */
[----:B------:R-:W-:-:S04]  /*1130*/  LOP3.LUT R9, R9, 0x64006400, RZ, 0xfc, !PT ;  /* 0x6400640009097812 */ /* 0x000fc800078efcff */
[----:B------:R-:W-:-:S03]  /*1140*/  HFMA2.MMA R8, R8, 0.0625, 0.0625, R5 ;  /* 0x2c002c0008087835 */ /* 0x000fc60000000005 */
[----:B------:R-:W-:Y:S01]  /*1150*/  HFMA2 R31, R30, R11, R31 ;  /* 0x0000000b1e1f7231 */ /* 0x000fe2000000001f */
[----:B------:R-:W-:-:S04]  /*1160*/  LOP3.LUT R30, R33, 0x64006400, RZ, 0xfc, !PT ;  /* 0x64006400211e7812 */ /* 0x000fc800078efcff */
[----:B------:R-:W-:Y:S02]  /*1170*/  HFMA2.MMA R34, R8, R11, R34 ;  /* 0x0000000b08227235 */ /* 0x000fe40000000022 */
[----:B------:R-:W-:Y:S02]  /*1180*/  HFMA2.MMA R30, R30, 0.0625, 0.0625, R3 ;  /* 0x2c002c001e1e7835 */ /* 0x000fe40000000003 */
[----:B------:R-:W-:-:S04]  /*1190*/  HFMA2.MMA R29, R31, R20, R29 ;  /* 0x000000141f1d7235 */ /* 0x000fc8000000001d */
[----:B------:R-:W-:-:S04]  /*11a0*/  HFMA2.MMA R27, R34, R18, R27 ;  /* 0x00000012221b7235 */ /* 0x000fc8000000001b */
[----:B------:R-:W-:Y:S02]  /*11b0*/  HFMA2 R32, R30, R11, R32 ;  /* 0x0000000b1e207231 */ /* 0x000fe40000000020 */
[----:B------:R-:W-:Y:S02]  /*11c0*/  HFMA2 R30, R9, 0.0625, 0.0625, R0 ;  /* 0x2c002c00091e7831 */ /* 0x000fe40000000000 */
[----:B------:R-:W-:Y:S02]  /*11d0*/  HFMA2 R28, R32, R19, R28 ;  /* 0x00000013201c7231 */ /* 0x000fe4000000001c */
[----:B------:R-:W-:Y:S02]  /*11e0*/  HFMA2 R30, R30, R11, R10 ;  /* 0x0000000b1e1e7231 */ /* 0x000fe4000000000a */
[----:B------:R-:W0:Y:S02]  /*11f0*/  LDS.128 R8, [UR6+0x10] ;  /* 0x00001006ff087984 */ /* 0x000e240008000c00 */
[----:B------:R-:W-:Y:S01]  /*1200*/  HFMA2 R26, R30, R17, R26 ;  /* 0x000000111e1a7231 */ /* 0x000fe2000000001a */
[----:B--2---:R-:W-:-:S02]  /*1210*/  LOP3.LUT R30, R12, 0xf000f, RZ, 0xc0, !PT ;  /* 0x000f000f0c1e7812 */ /* 0x004fc400078ec0ff */
[----:B------:R-:W-:Y:S02]  /*1220*/  LOP3.LUT R32, R12, 0xf000f0, RZ, 0xc0, !PT ;  /* 0x00f000f00c207812 */ /* 0x000fe400078ec0ff */
[----:B------:R-:W-:Y:S02]  /*1230*/  LOP3.LUT R33, R30, 0x64006400, RZ, 0xfc, !PT ;  /* 0x640064001e217812 */ /* 0x000fe400078efcff */
[----:B------:R-:W-:Y:S02]  /*1240*/  LOP3.LUT R32, R32, 0x64006400, RZ, 0xfc, !PT ;  /* 0x6400640020207812 */ /* 0x000fe400078efcff */
[----:B------:R-:W-:Y:S01]  /*1250*/  SHF.R.U32.HI R31, RZ, 0x8, R12 ;  /* 0x00000008ff1f7819 */ /* 0x000fe2000001160c */
[----:B------:R-:W-:-:S03]  /*1260*/  HADD2 R30, R33, R16 ;  /* 0x00000010211e7230 */ /* 0x000fc60000000000 */
[----:B------:R-:W-:Y:S01]  /*1270*/  LOP3.LUT R12, R31, 0xf000f, RZ, 0xc0, !PT ;  /* 0x000f000f1f0c7812 */ /* 0x000fe200078ec0ff */
[----:B------:R-:W-:Y:S01]  /*1280*/  HFMA2.MMA R32, R32, 0.0625, 0.0625, R7 ;  /* 0x2c002c0020207835 */ /* 0x000fe20000000007 */
[----:B0-----:R-:W-:Y:S02]  /*1290*/  HFMA2 R30, R30, R8, RZ.H0_H0 ;  /* 0x000000081e1e7231 */ /* 0x001fe400000400ff */
[----:B------:R-:W-:Y:S02]  /*12a0*/  LOP3.LUT R33, R12, 0x64006400, RZ, 0xfc, !PT ;  /* 0x640064000c217812 */ /* 0x000fe400078efcff */
[----:B------:R-:W-:-:S03]  /*12b0*/  LOP3.LUT R12, R13, 0xf000f, RZ, 0xc0, !PT ;  /* 0x000f000f0d0c7812 */ /* 0x000fc600078ec0ff */
[----:B------:R-:W-:Y:S01]  /*12c0*/  HFMA2.MMA R32, R32, R9, R30 ;  /* 0x0000000920207235 */ /* 0x000fe2000000001e */
[----:B------:R-:W-:Y:S01]  /*12d0*/  HADD2 R30, R33, R16 ;  /* 0x00000010211e7230 */ /* 0x000fe20000000000 */
[----:B------:R-:W-:Y:S02]  /*12e0*/  LOP3.LUT R33, R12, 0x64006400, RZ, 0xfc, !PT ;  /* 0x640064000c217812 */ /* 0x000fe400078efcff */
[----:B------:R-:W-:-:S04]  /*12f0*/  LOP3.LUT R12, R13, 0xf000f0, RZ, 0xc0, !PT ;  /* 0x00f000f00d0c7812 */ /* 0x000fc800078ec0ff */
[----:B------:R-:W-:Y:S01]  /*1300*/  HFMA2.MMA R33, R33, 1, 1, R2 ;  /* 0x3c003c0021217835 */ /* 0x000fe20000000002 */
[----:B------:R-:W-:Y:S01]  /*1310*/  LOP3.LUT R12, R12, 0x64006400, RZ, 0xfc, !PT ;  /* 0x640064000c0c7812 */ /* 0x000fe200078efcff */
[----:B------:R-:W-:Y:S01]  /*1320*/  HFMA2 R30, R30, R10, R32 ;  /* 0x0000000a1e1e7231 */ /* 0x000fe20000000020 */
[----:B------:R-:W-:-:S04]  /*1330*/  SHF.R.U32.HI R32, RZ, 0x8, R13 ;  /* 0x00000008ff207819 */ /* 0x000fc8000001160d */
[----:B------:R-:W-:-:S03]  /*1340*/  HFMA2.MMA R12, R12, 0.0625, 0.0625, R3 ;  /* 0x2c002c000c0c7835 */ /* 0x000fc60000000003 */
[----:B------:R-:W-:-:S06]  /*1350*/  HFMA2 R33, R33, R8, RZ.H0_H0 ;  /* 0x0000000821217231 */ /* 0x000fcc00000400ff */
[----:B------:R-:W-:Y:S01]  /*1360*/  HFMA2.MMA R34, R12, R9, R33 ;  /* 0x000000090c227235 */ /* 0x000fe20000000021 */
[----:B------:R-:W-:-:S04]  /*1370*/  LOP3.LUT R12, R32, 0xf000f, RZ, 0xc0, !PT ;  /* 0x000f000f200c7812 */ /* 0x000fc800078ec0ff */
[----:B------:R-:W-:Y:S02]  /*1380*/  LOP3.LUT R13, R12, 0x64006400, RZ, 0xfc, !PT ;  /* 0x640064000c0d7812 */ /* 0x000fe400078efcff */
[----:B------:R-:W-:-:S03]  /*1390*/  LOP3.LUT R12, R14, 0xf000f, RZ, 0xc0, !PT ;  /* 0x000f000f0e0c7812 */ /* 0x000fc600078ec0ff */
[----:B------:R-:W-:Y:S01]  /*13a0*/  HADD2 R33, R13, R2 ;  /* 0x000000020d217230 */ /* 0x000fe20000000000 */
[----:B------:R-:W-:Y:S02]  /*13b0*/  LOP3.LUT R13, R12, 0x64006400, RZ, 0xfc, !PT ;  /* 0x640064000c0d7812 */ /* 0x000fe400078efcff */
[----:B------:R-:W-:Y:S01]  /*13c0*/  LOP3.LUT R12, R14, 0xf000f0, RZ, 0xc0, !PT ;  /* 0x00f000f00e0c7812 */ /* 0x000fe200078ec0ff */
[----:B------:R-:W-:Y:S01]  /*13d0*/  HFMA2 R33, R33, R10, R34 ;  /* 0x0000000a21217231 */ /* 0x000fe20000000022 */
[----:B------:R-:W-:Y:S02]  /*13e0*/  SHF.R.U32.HI R34, RZ, 0x8, R14 ;  /* 0x00000008ff227819 */ /* 0x000fe4000001160e */
        /* <DEDUP_REMOVED lines=14> */
[----:B------:R-:W-:-:S05]  /*14d0*/  LOP3.LUT R13, R8, 0x64006400, RZ, 0xfc, !PT ;  /* 0x64006400080d7812 */ /* 0x000fca00078efcff */
[----:B------:R-:W-:-:S06]  /*14e0*/  HFMA2 R13, R13, 0.0625, 0.0625, R0 ;  /* 0x2c002c000d0d7831 */ /* 0x000fcc0000000000 */
[----:B------:R-:W-:Y:S01]  /*14f0*/  HFMA2.MMA R12, R13, R9, R12 ;  /* 0x000000090d0c7235 */ /* 0x000fe2000000000c */
[----:B------:R-:W-:-:S04]  /*1500*/  SHF.R.U32.HI R9, RZ, 0x8, R15 ;  /* 0x00000008ff097819 */ /* 0x000fc8000001160f */
        /* <DEDUP_REMOVED lines=14> */
[----:B------:R-:W-:Y:S01]  /*15f0*/  LOP3.LUT R9, R9, 0xf000f0, RZ, 0xc0, !PT ;  /* 0x00f000f009097812 */ /* 0x000fe200078ec0ff */
[----:B------:R-:W-:-:S03]  /*1600*/  HFMA2.MMA R32, R32, 0.0625, 0.0625, R3 ;  /* 0x2c002c0020207835 */ /* 0x000fc60000000003 */
[----:B------:R-:W-:Y:S01]  /*1610*/  LOP3.LUT R9, R9, 0x64006400, RZ, 0xfc, !PT ;  /* 0x6400640009097812 */ /* 0x000fe200078efcff */
[----:B------:R-:W-:Y:S02]  /*1620*/  HFMA2.MMA R34, R34, 0.0625, 0.0625, R5 ;  /* 0x2c002c0022227835 */ /* 0x000fe40000000005 */
[-C--:B------:R-:W-:Y:S02]  /*1630*/  HFMA2 R8, R8, R11.reuse, R30 ;  /* 0x0000000b08087231 */ /* 0x080fe4000000001e */
[----:B------:R-:W-:Y:S02]  /*1640*/  HFMA2 R30, R9, 0.0625, 0.0625, R0 ;  /* 0x2c002c00091e7831 */ /* 0x000fe40000000000 */
[-C--:B------:R-:W-:Y:S02]  /*1650*/  HFMA2 R33, R32, R11.reuse, R33 ;  /* 0x0000000b20217231 */ /* 0x080fe40000000021 */
[----:B------:R-:W-:Y:S01]  /*1660*/  HFMA2.MMA R35, R34, R11, R35 ;  /* 0x0000000b22237235 */ /* 0x000fe20000000023 */
[----:B------:R-:W-:Y:S01]  /*1670*/  HFMA2 R30, R30, R11, R10 ;  /* 0x0000000b1e1e7231 */ /* 0x000fe2000000000a */
[----:B------:R-:W-:Y:S01]  /*1680*/  HFMA2.MMA R29, R8, R20, R29 ;  /* 0x00000014081d7235 */ /* 0x000fe2000000001d */
[----:B------:R-:W-:Y:S01]  /*1690*/  HFMA2 R28, R33, R19, R28 ;  /* 0x00000013211c7231 */ /* 0x000fe2000000001c */
[----:B------:R-:W0:Y:S01]  /*16a0*/  LDS.128 R8, [UR6+0x20] ;  /* 0x00002006ff087984 */ /* 0x000e220008000c00 */
[----:B------:R-:W-:-:S03]  /*16b0*/  HFMA2 R26, R30, R17, R26 ;  /* 0x000000111e1a7231 */ /* 0x000fc6000000001a */
[----:B------:R-:W-:Y:S01]  /*16c0*/  HFMA2.MMA R27, R35, R18, R27 ;  /* 0x00000012231b7235 */ /* 0x000fe2000000001b */
[C---:B--2---:R-:W-:Y:S02]  /*16d0*/  LOP3.LUT R30, R12.reuse, 0xf000f, RZ, 0xc0, !PT ;  /* 0x000f000f0c1e7812 */ /* 0x044fe400078ec0ff */
[----:B------:R-:W-:Y:S02]  /*16e0*/  LOP3.LUT R32, R12, 0xf000f0, RZ, 0xc0, !PT ;  /* 0x00f000f00c207812 */ /* 0x000fe400078ec0ff */
[----:B------:R-:W-:Y:S02]  /*16f0*/  LOP3.LUT R33, R30, 0x64006400, RZ, 0xfc, !PT ;  /* 0x640064001e217812 */ /* 0x000fe400078efcff */
[----:B------:R-:W-:Y:S02]  /*1700*/  LOP3.LUT R32, R32, 0x64006400, RZ, 0xfc, !PT ;  /* 0x6400640020207812 */ /* 0x000fe400078efcff */
[----:B------:R-:W-:Y:S01]  /*1710*/  SHF.R.U32.HI R31, RZ, 0x8, R12 ;  /* 0x00000008ff1f7819 */ /* 0x000fe2000001160c */
[----:B------:R-:W-:Y:S01]  /*1720*/  HADD2 R30, R33, R16 ;  /* 0x00000010211e7230 */ /* 0x000fe20000000000 */
[----:B------:R-:W-:-:S02]  /*1730*/  SHF.R.U32.HI R35, RZ, 0x8, R14 ;  /* 0x00000008ff237819 */ /* 0x000fc4000001160e */
        /* <DEDUP_REMOVED lines=47> */
[----:B------:R0:W2:Y:S01]  /*1a30*/  LDG.E.128.CONSTANT R12, desc[UR10][R36.64] ;  /* 0x0000000a240c7981 */ /* 0x0000a2000c1e9d00 */
[----:B------:R-:W-:Y:S01]  /*1a40*/  LOP3.LUT R31, R31, 0xf000f0, RZ, 0xc0, !PT ;  /* 0x00f000f01f1f7812 */ /* 0x000fe200078ec0ff */
[----:B------:R-:W-:Y:S01]  /*1a50*/  UIADD3 UR4, UR4, 0x20, URZ ;  /* 0x0000002004047890 */ /* 0x000fe2000fffe03f */
[----:B------:R-:W-:Y:S01]  /*1a60*/  LOP3.LUT R32, R32, 0xf000f0, RZ, 0xc0, !PT ;  /* 0x00f000f020207812 */ /* 0x000fe200078ec0ff */
[----:B------:R-:W-:Y:S01]  /*1a70*/  UIADD3 UR5, UR5, 0x20, URZ ;  /* 0x0000002005057890 */ /* 0x000fe2000fffe03f */
[----:B------:R-:W-:Y:S01]  /*1a80*/  LOP3.LUT R31, R31, 0x64006400, RZ, 0xfc, !PT ;  /* 0x640064001f1f7812 */ /* 0x000fe200078efcff */
[----:B------:R-:W-:Y:S01]  /*1a90*/  UISETP.GE.AND UP0, UPT, UR4, UR9, UPT ;  /* 0x000000090400728c */ /* 0x000fe2000bf06270 */
[----:B------:R-:W-:Y:S02]  /*1aa0*/  LOP3.LUT R35, R35, 0xf000f0, RZ, 0xc0, !PT ;  /* 0x00f000f023237812 */ /* 0x000fe400078ec0ff */
[----:B------:R-:W-:Y:S02]  /*1ab0*/  LOP3.LUT R32, R32, 0x64006400, RZ, 0xfc, !PT ;  /* 0x6400640020207812 */ /* 0x000fe400078efcff */
[----:B------:R-:W-:Y:S01]  /*1ac0*/  LOP3.LUT R9, R8, 0xf000f0, RZ, 0xc0, !PT ;  /* 0x00f000f008097812 */ /* 0x000fe200078ec0ff */
[----:B------:R-:W-:Y:S01]  /*1ad0*/  HFMA2.MMA R31, R31, 0.0625, 0.0625, R7 ;  /* 0x2c002c001f1f7835 */ /* 0x000fe20000000007 */
[----:B------:R-:W-:-:S02]  /*1ae0*/  LOP3.LUT R8, R35, 0x64006400, RZ, 0xfc, !PT ;  /* 0x6400640023087812 */ /* 0x000fc400078efcff */
[----:B------:R-:W-:Y:S01]  /*1af0*/  HFMA2.MMA R32, R32, 0.0625, 0.0625, R3 ;  /* 0x2c002c0020207835 */ /* 0x000fe20000000003 */
[----:B------:R-:W-:Y:S02]  /*1b00*/  LOP3.LUT R9, R9, 0x64006400, RZ, 0xfc, !PT ;  /* 0x6400640009097812 */ /* 0x000fe400078efcff */
[----:B------:R-:W-:Y:S01]  /*1b10*/  PLOP3.LUT P0, PT, PT, PT, UP0, 0x80, 0x0 ;  /* 0x000000000000781c */ /* 0x000fe20003f0f008 */
[----:B------:R-:W-:-:S03]  /*1b20*/  HFMA2.MMA R8, R8, 0.0625, 0.0625, R5 ;  /* 0x2c002c0008087835 */ /* 0x000fc60000000005 */
[-C--:B------:R-:W-:Y:S02]  /*1b30*/  HFMA2 R30, R31, R11.reuse, R30 ;  /* 0x0000000b1f1e7231 */ /* 0x080fe4000000001e */
[----:B------:R-:W-:Y:S02]  /*1b40*/  HFMA2 R31, R9, 0.0625, 0.0625, R0 ;  /* 0x2c002c00091f7831 */ /* 0x000fe40000000000 */
[-C--:B------:R-:W-:Y:S01]  /*1b50*/  HFMA2 R33, R32, R11.reuse, R33 ;  /* 0x0000000b20217231 */ /* 0x080fe20000000021 */
[----:B------:R-:W-:Y:S01]  /*1b60*/  HFMA2.MMA R34, R8, R11, R34 ;  /* 0x0000000b08227235 */ /* 0x000fe20000000022 */
[----:B------:R-:W-:Y:S01]  /*1b70*/  HFMA2 R31, R31, R11, R10 ;  /* 0x0000000b1f1f7231 */ /* 0x000fe2000000000a */
[----:B------:R-:W-:Y:S01]  /*1b80*/  HFMA2.MMA R29, R30, R20, R29 ;  /* 0x000000141e1d7235 */ /* 0x000fe2000000001d */
[----:B------:R-:W1:Y:S01]  /*1b90*/  LDS.128 R8, [UR6+0x30] ;  /* 0x00003006ff087984 */ /* 0x000e620008000c00 */
[----:B------:R-:W-:Y:S01]  /*1ba0*/  HFMA2 R28, R33, R19, R28 ;  /* 0x00000013211c7231 */ /* 0x000fe2000000001c */
[----:B------:R-:W-:Y:S01]  /*1bb0*/  UIADD3 UR6, UR6, 0x40, URZ ;  /* 0x0000004006067890 */ /* 0x000fe2000fffe03f */
[----:B------:R-:W-:-:S02]  /*1bc0*/  HFMA2 R26, R31, R17, R26 ;  /* 0x000000111f1a7231 */ /* 0x000fc4000000001a */
[----:B------:R-:W-:Y:S01]  /*1bd0*/  IMAD.U32 R31, RZ, RZ, UR8 ;  /* 0x00000008ff1f7e24 */ /* 0x000fe2000f8e00ff */
[----:B------:R-:W-:-:S03]  /*1be0*/  HFMA2.MMA R27, R34, R18, R27 ;  /* 0x00000012221b7235 */ /* 0x000fc6000000001b */
[----:B0-----:R-:W-:Y:S01]  /*1bf0*/  IMAD.WIDE R36, R31, 0x4, R36 ;  /* 0x000000041f247825 */ /* 0x001fe200078e0224 */
[----:B--2---:R-:W-:Y:S02]  /*1c00*/  LOP3.LUT R30, R12, 0xf000f, RZ, 0xc0, !PT ;  /* 0x000f000f0c1e7812 */ /* 0x004fe400078ec0ff */
[----:B------:R-:W-:Y:S02]  /*1c10*/  LOP3.LUT R32, R13, 0xf000f, RZ, 0xc0, !PT ;  /* 0x000f000f0d207812 */ /* 0x000fe400078ec0ff */
[----:B------:R-:W-:Y:S02]  /*1c20*/  LOP3.LUT R33, R30, 0x64006400, RZ, 0xfc, !PT ;  /* 0x640064001e217812 */ /* 0x000fe400078efcff */
[----:B------:R-:W-:Y:S02]  /*1c30*/  LOP3.LUT R30, R12, 0xf000f0, RZ, 0xc0, !PT ;  /* 0x00f000f00c1e7812 */ /* 0x000fe400078ec0ff */
[----:B------:R-:W-:Y:S01]  /*1c40*/  LOP3.LUT R34, R14, 0xf000f0, RZ, 0xc0, !PT ;  /* 0x00f000f00e227812 */ /* 0x000fe200078ec0ff */
[----:B------:R-:W-:Y:S01]  /*1c50*/  HADD2 R33, R33, R16 ;  /* 0x0000001021217230 */ /* 0x000fe20000000000 */
[----:B------:R-:W-:-:S02]  /*1c60*/  LOP3.LUT R30, R30, 0x64006400, RZ, 0xfc, !PT ;  /* 0x640064001e1e7812 */ /* 0x000fc400078efcff */
[----:B------:R-:W-:Y:S02]  /*1c70*/  LOP3.LUT R34, R34, 0x64006400, RZ, 0xfc, !PT ;  /* 0x6400640022227812 */ /* 0x000fe400078efcff */
[----:B------:R-:W-:Y:S01]  /*1c80*/  SHF.R.U32.HI R12, RZ, 0x8, R12 ;  /* 0x00000008ff0c7819 */ /* 0x000fe2000001160c */
[----:B-1----:R-:W-:Y:S01]  /*1c90*/  HFMA2.MMA R33, R33, R8, RZ ;  /* 0x0000000821217235 */ /* 0x002fe200000000ff */
[----:B------:R-:W-:Y:S02]  /*1ca0*/  HFMA2 R30, R30, 0.0625, 0.0625, R7 ;  /* 0x2c002c001e1e7831 */ /* 0x000fe40000000007 */
[----:B------:R-:W-:-:S07]  /*1cb0*/  HFMA2 R34, R34, 0.0625, 0.0625, R5 ;  /* 0x2c002c0022227831 */ /* 0x000fce0000000005 */
[----:B------:R-:W-:Y:S01]  /*1cc0*/  HFMA2 R30, R30, R9, R33 ;  /* 0x000000091e1e7231 */ /* 0x000fe20000000021 */
[----:B------:R-:W-:Y:S02]  /*1cd0*/  LOP3.LUT R33, R32, 0x64006400, RZ, 0xfc, !PT ;  /* 0x6400640020217812 */ /* 0x000fe400078efcff */
[----:B------:R-:W-:Y:S02]  /*1ce0*/  LOP3.LUT R32, R13, 0xf000f0, RZ, 0xc0, !PT ;  /* 0x00f000f00d207812 */ /* 0x000fe400078ec0ff */
[----:B------:R-:W-:Y:S01]  /*1cf0*/  SHF.R.U32.HI R13, RZ, 0x8, R13 ;  /* 0x00000008ff0d7819 */ /* 0x000fe2000001160d */
[----:B------:R-:W-:Y:S01]  /*1d00*/  HADD2 R33, R33, R2 ;  /* 0x0000000221217230 */ /* 0x000fe20000000000 */
[----:B------:R-:W-:-:S03]  /*1d10*/  LOP3.LUT R32, R32, 0x64006400, RZ, 0xfc, !PT ;  /* 0x6400640020207812 */ /* 0x000fc600078efcff */
[----:B------:R-:W-:-:S03]  /*1d20*/  HFMA2 R33, R33, R8, RZ.H0_H0 ;  /* 0x0000000821217231 */ /* 0x000fc600000400ff */
[----:B------:R-:W-:-:S08]  /*1d30*/  HFMA2.MMA R32, R32, 0.0625, 0.0625, R3 ;  /* 0x2c002c0020207835 */ /* 0x000fd00000000003 */
[----:B------:R-:W-:Y:S01]  /*1d40*/  HFMA2.MMA R32, R32, R9, R33 ;  /* 0x0000000920207235 */ /* 0x000fe20000000021 */
[----:B------:R-:W-:Y:S02]  /*1d50*/  LOP3.LUT R33, R14, 0xf000f, RZ, 0xc0, !PT ;  /* 0x000f000f0e217812 */ /* 0x000fe400078ec0ff */
[----:B------:R-:W-:Y:S02]  /*1d60*/  SHF.R.U32.HI R14, RZ, 0x8, R14 ;  /* 0x00000008ff0e7819 */ /* 0x000fe4000001160e */
[----:B------:R-:W-:-:S05]  /*1d70*/  LOP3.LUT R33, R33, 0x64006400, RZ, 0xfc, !PT ;  /* 0x6400640021217812 */ /* 0x000fca00078efcff */
[----:B------:R-:W-:-:S06]  /*1d80*/  HADD2 R33, R33, R4 ;  /* 0x0000000421217230 */ /* 0x000fcc0000000000 */
[----:B------:R-:W-:-:S10]  /*1d90*/  HFMA2.MMA R33, R33, R8, RZ ;  /* 0x0000000821217235 */ /* 0x000fd400000000ff */
[----:B------:R-:W-:Y:S01]  /*1da0*/  HFMA2 R33, R34, R9, R33 ;  /* 0x0000000922217231 */ /* 0x000fe20000000021 */
[----:B------:R-:W-:-:S04]  /*1db0*/  LOP3.LUT R34, R15, 0xf000f, RZ, 0xc0, !PT ;  /* 0x000f000f0f227812 */ /* 0x000fc800078ec0ff */
[----:B------:R-:W-:Y:S02]  /*1dc0*/  LOP3.LUT R35, R34, 0x64006400, RZ, 0xfc, !PT ;  /* 0x6400640022237812 */ /* 0x000fe400078efcff */
[----:B------:R-:W-:Y:S02]  /*1dd0*/  LOP3.LUT R34, R15, 0xf000f0, RZ, 0xc0, !PT ;  /* 0x00f000f00f227812 */ /* 0x000fe400078ec0ff */
[----:B------:R-:W-:Y:S01]  /*1de0*/  SHF.R.U32.HI R15, RZ, 0x8, R15 ;  /* 0x00000008ff0f7819 */ /* 0x000fe2000001160f */
[----:B------:R-:W-:-:S06]  /*1df0*/  HADD2 R35, R35, R6 ;  /* 0x0000000623237230 */ /* 0x000fcc0000000000 */
[----:B------:R-:W-:Y:S01]  /*1e00*/  HFMA2.MMA R8, R35, R8, RZ ;  /* 0x0000000823087235 */ /* 0x000fe200000000ff */
[----:B------:R-:W-:-:S05]  /*1e10*/  LOP3.LUT R35, R34, 0x64006400, RZ, 0xfc, !PT ;  /* 0x6400640022237812 */ /* 0x000fca00078efcff */
[----:B------:R-:W-:-:S06]  /*1e20*/  HFMA2 R35, R35, 0.0625, 0.0625, R0 ;  /* 0x2c002c0023237831 */ /* 0x000fcc0000000000 */
[----:B------:R-:W-:Y:S01]  /*1e30*/  HFMA2.MMA R9, R35, R9, R8 ;  /* 0x0000000923097235 */ /* 0x000fe20000000008 */
[C---:B------:R-:W-:Y:S02]  /*1e40*/  LOP3.LUT R8, R12.reuse, 0xf000f, RZ, 0xc0, !PT ;  /* 0x000f000f0c087812 */ /* 0x040fe400078ec0ff */
[----:B------:R-:W-:Y:S02]  /*1e50*/  LOP3.LUT R12, R12, 0xf000f0, RZ, 0xc0, !PT ;  /* 0x00f000f00c0c7812 */ /* 0x000fe400078ec0ff */
[----:B------:R-:W-:Y:S02]  /*1e60*/  LOP3.LUT R31, R8, 0x64006400, RZ, 0xfc, !PT ;  /* 0x64006400081f7812 */ /* 0x000fe400078efcff */
[C---:B------:R-:W-:Y:S02]  /*1e70*/  LOP3.LUT R8, R13.reuse, 0xf000f, RZ, 0xc0, !PT ;  /* 0x000f000f0d087812 */ /* 0x040fe400078ec0ff */
[----:B------:R-:W-:Y:S01]  /*1e80*/  LOP3.LUT R13, R13, 0xf000f0, RZ, 0xc0, !PT ;  /* 0x00f000f00d0d7812 */ /* 0x000fe200078ec0ff */
[----:B------:R-:W-:Y:S01]  /*1e90*/  HADD2 R31, R31, R16 ;  /* 0x000000101f1f7230 */ /* 0x000fe20000000000 */
[----:B------:R-:W-:-:S05]  /*1ea0*/  LOP3.LUT R12, R12, 0x64006400, RZ, 0xfc, !PT ;  /* 0x640064000c0c7812 */ /* 0x000fca00078efcff */
[----:B------:R-:W-:Y:S01]  /*1eb0*/  HFMA2.MMA R30, R31, R10, R30 ;  /* 0x0000000a1f1e7235 */ /* 0x000fe2000000001e */
[----:B------:R-:W-:Y:S02]  /*1ec0*/  LOP3.LUT R31, R8, 0x64006400, RZ, 0xfc, !PT ;  /* 0x64006400081f7812 */ /* 0x000fe400078efcff */
[C---:B------:R-:W-:Y:S02]  /*1ed0*/  LOP3.LUT R8, R14.reuse, 0xf000f, RZ, 0xc0, !PT ;  /* 0x000f000f0e087812 */ /* 0x040fe400078ec0ff */
[----:B------:R-:W-:Y:S01]  /*1ee0*/  LOP3.LUT R14, R14, 0xf000f0, RZ, 0xc0, !PT ;  /* 0x00f000f00e0e7812 */ /* 0x000fe200078ec0ff */
[----:B------:R-:W-:-:S03]  /*1ef0*/  HADD2 R31, R31, R2 ;  /* 0x000000021f1f7230 */ /* 0x000fc60000000000 */
[----:B------:R-:W-:Y:S01]  /*1f00*/  LOP3.LUT R14, R14, 0x64006400, RZ, 0xfc, !PT ;  /* 0x640064000e0e7812 */ /* 0x000fe200078efcff */
[----:B------:R-:W-:Y:S01]  /*1f10*/  HFMA2 R32, R31, R10, R32 ;  /* 0x0000000a1f207231 */ /* 0x000fe20000000020 */
[----:B------:R-:W-:Y:S02]  /*1f20*/  LOP3.LUT R31, R8, 0x64006400, RZ, 0xfc, !PT ;  /* 0x64006400081f7812 */ /* 0x000fe400078efcff */
[C---:B------:R-:W-:Y:S01]  /*1f30*/  LOP3.LUT R8, R15.reuse, 0xf000f, RZ, 0xc0, !PT ;  /* 0x000f000f0f087812 */ /* 0x040fe200078ec0ff */
[----:B------:R-:W-:Y:S01]  /*1f40*/  HFMA2 R14, R14, 0.0625, 0.0625, R5 ;  /* 0x2c002c000e0e7831 */ /* 0x000fe20000000005 */
[----:B------:R-:W-:Y:S02]  /*1f50*/  LOP3.LUT R15, R15, 0xf000f0, RZ, 0xc0, !PT ;  /* 0x00f000f00f0f7812 */ /* 0x000fe400078ec0ff */
[----:B------:R-:W-:Y:S02]  /*1f60*/  HFMA2.MMA R31, R31, 1, 1, R4 ;  /* 0x3c003c001f1f7835 */ /* 0x000fe40000000004 */
[----:B------:R-:W-:-:S06]  /*1f70*/  LOP3.LUT R15, R15, 0x64006400, RZ, 0xfc, !PT ;  /* 0x640064000f0f7812 */ /* 0x000fcc00078efcff */
[----:B------:R-:W-:Y:S01]  /*1f80*/  HFMA2.MMA R33, R31, R10, R33 ;  /* 0x0000000a1f217235 */ /* 0x000fe20000000021 */
[----:B------:R-:W-:Y:S01]  /*1f90*/  LOP3.LUT R31, R8, 0x64006400, RZ, 0xfc, !PT ;  /* 0x64006400081f7812 */ /* 0x000fe200078efcff */
[----:B------:R-:W-:Y:S01]  /*1fa0*/  HFMA2.MMA R15, R15, 0.0625, 0.0625, R0 ;  /* 0x2c002c000f0f7835 */ /* 0x000fe20000000000 */
[----:B------:R-:W-:-:S03]  /*1fb0*/  LOP3.LUT R8, R13, 0x64006400, RZ, 0xfc, !PT ;  /* 0x640064000d087812 */ /* 0x000fc600078efcff */
[----:B------:R-:W-:-:S03]  /*1fc0*/  HADD2 R31, R31, R6 ;  /* 0x000000061f1f7230 */ /* 0x000fc60000000000 */
[----:B------:R-:W-:Y:S01]  /*1fd0*/  HFMA2.MMA R8, R8, 0.0625, 0.0625, R3 ;  /* 0x2c002c0008087835 */ /* 0x000fe20000000003 */
[----:B------:R-:W-:Y:S01]  /*1fe0*/  HFMA2 R9, R31, R10, R9 ;  /* 0x0000000a1f097231 */ /* 0x000fe20000000009 */
[----:B------:R-:W-:Y:S01]  /*1ff0*/  HFMA2.MMA R10, R12, 0.0625, 0.0625, R7 ;  /* 0x2c002c000c0a7835 */ /* 0x000fe20000000007 */
[-C--:B------:R-:W-:Y:S02]  /*2000*/  HFMA2 R14, R14, R11.reuse, R33 ;  /* 0x0000000b0e0e7231 */ /* 0x080fe40000000021 */
[----:B------:R-:W-:-:S03]  /*2010*/  HFMA2 R13, R15, R11, R9 ;  /* 0x0000000b0f0d7231 */ /* 0x000fc60000000009 */
[----:B------:R-:W-:Y:S01]  /*2020*/  HFMA2.MMA R8, R8, R11, R32 ;  /* 0x0000000b08087235 */ /* 0x000fe20000000020 */
[----:B------:R-:W-:Y:S01]  /*2030*/  HFMA2 R26, R13, R17, R26 ;  /* 0x000000110d1a7231 */ /* 0x000fe2000000001a */
[----:B------:R-:W-:Y:S02]  /*2040*/  HFMA2.MMA R27, R14, R18, R27 ;  /* 0x000000120e1b7235 */ /* 0x000fe4000000001b */
[----:B------:R-:W-:-:S06]  /*2050*/  HFMA2 R10, R10, R11, R30 ;  /* 0x0000000b0a0a7231 */ /* 0x000fcc000000001e */
[----:B------:R-:W-:Y:S01]  /*2060*/  HFMA2.MMA R29, R10, R20, R29 ;  /* 0x000000140a1d7235 */ /* 0x000fe2000000001d */
[----:B------:R-:W-:Y:S01]  /*2070*/  HFMA2 R28, R8, R19, R28 ;  /* 0x00000013081c7231 */ /* 0x000fe2000000001c */
[----:B------:R-:W-:Y:S09]  /*2080*/  @!P0 BRA `(.L_x_150) ;  /* 0xffffffe800608947 */ /* 0x000ff2000383ffff */
.L_x_148:
[----:B------:R-:W0:Y:S01]  /*2090*/  S2R R0, SR_CTAID.Y ;  /* 0x0000000000007919 */ /* 0x000e220000002600 */
[----:B------:R-:W1:Y:S01]  /*20a0*/  LDC.64 R2, c[0x0][0x230] ;  /* 0x00008c00ff027b82 */ /* 0x000e620000000a00 */
[----:B------:R-:W-:Y:S02]  /*20b0*/  HADD2 R29, R29.H0_H0, R29.H1_H1 ;  /* 0x3000001d1d1d7230 */ /* 0x000fe40000000800 */
[----:B------:R-:W-:-:S05]  /*20c0*/  HADD2 R28, R28.H0_H0, R28.H1_H1 ;  /* 0x3000001c1c1c7230 */ /* 0x000fca0000000800 */
[----:B------:R-:W-:-:S05]  /*20d0*/  PRMT R29, R29, 0x5410, R28 ;  /* 0x000054101d1d7816 */ /* 0x000fca000000001c */
[----:B------:R-:W-:Y:S02]  /*20e0*/  HMUL2 R29, R29, R24.H0_H0 ;  /* 0x200000181d1d7232 */ /* 0x000fe40000000000 */
[----:B0-----:R-:W-:-:S04]  /*20f0*/  IMAD R5, R0, UR8, R25 ;  /* 0x0000000800057c24 */ /* 0x001fc8000f8e0219 */
[----:B-1----:R-:W-:-:S05]  /*2100*/  IMAD.WIDE R4, R5, 0x2, R2 ;  /* 0x0000000205047825 */ /* 0x002fca00078e0202 */
        /* <DEDUP_REMOVED lines=9> */
[----:B------:R-:W-:-:S05]  /*21a0*/  IMAD.MOV.U32 R2, RZ, RZ, R4 ;  /* 0x000000ffff027224 */ /* 0x000fca00078e0004 */
[----:B------:R-:W-:-:S07]  /*21b0*/  MOV R0, R2 ;  /* 0x0000000200007202 */ /* 0x000fce0000000f00 */
.L_x_154:
[----:B------:R-:W0:Y:S02]  /*21c0*/  LDS R2, [R0] ;  /* 0x0000000000027984 */ /* 0x000e240000000800 */
[----:B0-----:R-:W-:-:S10]  /*21d0*/  HFMA2.MMA R3, R2, 1, 1, R29 ;  /* 0x3c003c0002037835 */ /* 0x001fd4000000001d */
[----:B------:R-:W0:Y:S02]  /*21e0*/  ATOMS.CAST.SPIN R3, [R0], R2, R3 ;  /* 0x000000020003738d */ /* 0x000e240001800003 */
[----:B0-----:R-:W-:-:S13]  /*21f0*/  ISETP.EQ.U32.AND P0, PT, R3, 0x1, PT ;  /* 0x000000010300780c */ /* 0x001fda0003f02070 */
[----:B------:R-:W-:Y:S05]  /*2200*/  @!P0 BRA `(.L_x_154) ;  /* 0xfffffffc00ec8947 */ /* 0x000fea000383ffff */
[----:B------:R-:W-:Y:S05]  /*2210*/  BRA `(.L_x_152) ;  /* 0x00000000000c7947 */ /* 0x000fea0003800000 */
.L_x_153:
[----:B------:R-:W2:Y:S02]  /*2220*/  LD.E R0, desc[UR10][R4.64] ;  /* 0x0000000a04007980 */ /* 0x000ea4000c101900 */
[----:B--2---:R-:W-:-:S05]  /*2230*/  IMAD.IADD R3, R29, 0x1, R0 ;  /* 0x000000011d037824 */ /* 0x004fca00078e0200 */
[----:B------:R0:W-:Y:S02]  /*2240*/  ST.E desc[UR10][R4.64], R3 ;  /* 0x0000000304007985 */ /* 0x0001e4000c10190a */
.L_x_152:
[----:B------:R-:W-:Y:S05]  /*2250*/  BSYNC B0 ;  /* 0x0000000000007941 */ /* 0x000fea0003800000 */
.L_x_151:
[----:B------:R1:W-:Y:S02]  /*2260*/  ATOM.E.ADD.F16x2.RN.STRONG.GPU P0, RZ, desc[UR10][R4.64+0x4], R27 ;  /* 0x0000041b04ff79a2 */ /* 0x0003e4000810e1ca */
[----:B-1----:R-:W-:Y:S05]  /*2270*/  @P0 EXIT ;  /* 0x000000000000094d */ /* 0x002fea0003800000 */
[----:B------:R-:W1:Y:S02]  /*2280*/  QSPC.E.S P0, RZ, [R4+0x4] ;  /* 0x0000040004ff73aa */ /* 0x000e640000000500 */
[----:B-1----:R-:W-:Y:S05]  /*2290*/  @!P0 BRA `(.L_x_155) ;  /* 0x0000000000208947 */ /* 0x002fea0003800000 */
[----:B------:R-:W-:-:S05]  /*22a0*/  IMAD.MOV.U32 R2, RZ, RZ, R4 ;  /* 0x000000ffff027224 */ /* 0x000fca00078e0004 */
[----:B------:R-:W-:-:S07]  /*22b0*/  MOV R0, R2 ;  /* 0x0000000200007202 */ /* 0x000fce0000000f00 */
.L_x_156:
[----:B------:R-:W0:Y:S02]  /*22c0*/  LDS R2, [R0+0x4] ;  /* 0x0000040000027984 */ /* 0x000e240000000800 */
[----:B0-----:R-:W-:-:S06]  /*22d0*/  HADD2 R3, R2, R27 ;  /* 0x0000001b02037230 */ /* 0x001fcc0000000000 */
[----:B------:R-:W0:Y:S02]  /*22e0*/  ATOMS.CAST.SPIN R3, [R0+0x4], R2, R3 ;  /* 0x000004020003738d */ /* 0x000e240001800003 */
[----:B0-----:R-:W-:-:S13]  /*22f0*/  ISETP.EQ.U32.AND P0, PT, R3, 0x1, PT ;  /* 0x000000010300780c */ /* 0x001fda0003f02070 */
[----:B------:R-:W-:Y:S05]  /*2300*/  @!P0 BRA `(.L_x_156) ;  /* 0xfffffffc00ec8947 */ /* 0x000fea000383ffff */
[----:B------:R-:W-:Y:S05]  /*2310*/  EXIT ;  /* 0x000000000000794d */ /* 0x000fea0003800000 */
.L_x_155:
[----:B------:R-:W0:Y:S02]  /*2320*/  LD.E R0, desc[UR10][R4.64+0x4] ;  /* 0x0000040a04007980 */ /* 0x000e24000c101900 */
[----:B0-----:R-:W-:-:S05]  /*2330*/  IMAD.IADD R3, R27, 0x1, R0 ;  /* 0x000000011b037824 */ /* 0x001fca00078e0200 */
[----:B------:R-:W-:Y:S01]  /*2340*/  ST.E desc[UR10][R4.64+0x4], R3 ;  /* 0x0000040304007985 */ /* 0x000fe2000c10190a */
[----:B------:R-:W-:Y:S05]  /*2350*/  EXIT ;  /* 0x000000000000794d */ /* 0x000fea0003800000 */
.L_x_157:
        /* <DEDUP_REMOVED lines=10> */
.L_x_161:


//--------------------- .nv.shared._Z28gemm_half_q_half_gptq_kernelILi4ELb1ELb1EEvPK6__halfPKjS4_S2_PS0_iiiiiPKtibS2_i --------------------------
	.section	.nv.shared._Z28gemm_half_q_half_gptq_kernelILi4ELb1ELb1EEvPK6__halfPKjS4_S2_PS0_iiiiiPKtibS2_i,"aw",@nobits
	.sectionflags	@""
	.align	2
.nv.shared._Z28gemm_half_q_half_gptq_kernelILi4ELb1ELb1EEvPK6__halfPKjS4_S2_PS0_iiiiiPKtibS2_i:
	.zero		2048


//--------------------- .nv.shared.reserved.0     --------------------------
	.section	.nv.shared.reserved.0,"aw",@nobits
	.weak		__nv_reservedSMEM_offset_0_alias
	.size		__nv_reservedSMEM_offset_0_alias, 0, 0
	.other		__nv_reservedSMEM_offset_0_alias,@"STO_CUDA_RESERVED_SHARED STV_DEFAULT"
__nv_reservedSMEM_offset_0_alias:
	.zero		0


//--------------------- .nv.global                --------------------------
	.section	.nv.global,"aw",@nobits
.nv.global:
	.type		_ZN45_INTERNAL_d9a299b3_14_unit_gptq_3_cu_14e5b2ed4cuda3std3__48in_placeE,@object
	.size		_ZN45_INTERNAL_d9a299b3_14_unit_gptq_3_cu_14e5b2ed4cuda3std3__48in_placeE,(_ZN45_INTERNAL_d9a299b3_14_unit_gptq_3_cu_14e5b2ed4cuda3std6ranges3__45__cpo8distanceE - _ZN45_INTERNAL_d9a299b3_14_unit_gptq_3_cu_14e5b2ed4cuda3std3__48in_placeE)
_ZN45_INTERNAL_d9a299b3_14_unit_gptq_3_cu_14e5b2ed4cuda3std3__48in_placeE:
	.zero		1
	.type		_ZN45_INTERNAL_d9a299b3_14_unit_gptq_3_cu_14e5b2ed4cuda3std6ranges3__45__cpo8distanceE,@object
	.size		_ZN45_INTERNAL_d9a299b3_14_unit_gptq_3_cu_14e5b2ed4cuda3std6ranges3__45__cpo8distanceE,(_ZN45_INTERNAL_d9a299b3_14_unit_gptq_3_cu_14e5b2ed4cuda3std3__45__cpo6cbeginE - _ZN45_INTERNAL_d9a299b3_14_unit_gptq_3_cu_14e5b2ed4cuda3std6ranges3__45__cpo8distanceE)
_ZN45_INTERNAL_d9a299b3_14_unit_gptq_3_cu_14e5b2ed4cuda3std6ranges3__45__cpo8distanceE:
	.zero		1
	.type		_ZN45_INTERNAL_d9a299b3_14_unit_gptq_3_cu_14e5b2ed4cuda3std3__45__cpo6cbeginE,@object
	.size		_ZN45_INTERNAL_d9a299b3_14_unit_gptq_3_cu_14e5b2ed4cuda3std3__45__cpo6cbeginE,(_ZN45_INTERNAL_d9a299b3_14_unit_gptq_3_cu_14e5b2ed4cuda3std6ranges3__45__cpo7advanceE - _ZN45_INTERNAL_d9a299b3_14_unit_gptq_3_cu_14e5b2ed4cuda3std3__45__cpo6cbeginE)
_ZN45_INTERNAL_d9a299b3_14_unit_gptq_3_cu_14e5b2ed4cuda3std3__45__cpo6cbeginE:
	.zero		1
	.type		_ZN45_INTERNAL_d9a299b3_14_unit_gptq_3_cu_14e5b2ed4cuda3std6ranges3__45__cpo7advanceE,@object
	.size		_ZN45_INTERNAL_d9a299b3_14_unit_gptq_3_cu_14e5b2ed4cuda3std6ranges3__45__cpo7advanceE,(_ZN45_INTERNAL_d9a299b3_14_unit_gptq_3_cu_14e5b2ed4cuda3std3__45__cpo7crbeginE - _ZN45_INTERNAL_d9a299b3_14_unit_gptq_3_cu_14e5b2ed4cuda3std6ranges3__45__cpo7advanceE)
_ZN45_INTERNAL_d9a299b3_14_unit_gptq_3_cu_14e5b2ed4cuda3std6ranges3__45__cpo7advanceE:
	.zero		1
	.type		_ZN45_INTERNAL_d9a299b3_14_unit_gptq_3_cu_14e5b2ed4cuda3std3__45__cpo7crbeginE,@object
	.size		_ZN45_INTERNAL_d9a299b3_14_unit_gptq_3_cu_14e5b2ed4cuda3std3__45__cpo7crbeginE,(_ZN45_INTERNAL_d9a299b3_14_unit_gptq_3_cu_14e5b2ed4cuda3std6ranges3__45__cpo4dataE - _ZN45_INTERNAL_d9a299b3_14_unit_gptq_3_cu_14e5b2ed4cuda3std3__45__cpo7crbeginE)
_ZN45_INTERNAL_d9a299b3_14_unit_gptq_3_cu_14e5b2ed4cuda3std3__45__cpo7crbeginE:
	.zero		1
	.type		_ZN45_INTERNAL_d9a299b3_14_unit_gptq_3_cu_14e5b2ed4cuda3std6ranges3__45__cpo4dataE,@object
	.size		_ZN45_INTERNAL_d9a299b3_14_unit_gptq_3_cu_14e5b2ed4cuda3std6ranges3__45__cpo4dataE,(_ZN45_INTERNAL_d9a299b3_14_unit_gptq_3_cu_14e5b2ed4cuda3std6ranges3__45__cpo5beginE - _ZN45_INTERNAL_d9a299b3_14_unit_gptq_3_cu_14e5b2ed4cuda3std6ranges3__45__cpo4dataE)
_ZN45_INTERNAL_d9a299b3_14_unit_gptq_3_cu_14e5b2ed4cuda3std6ranges3__45__cpo4dataE:
	.zero		1
	.type		_ZN45_INTERNAL_d9a299b3_14_unit_gptq_3_cu_14e5b2ed4cuda3std6ranges3__45__cpo5beginE,@object
	.size		_ZN45_INTERNAL_d9a299b3_14_unit_gptq_3_cu_14e5b2ed4cuda3std6ranges3__45__cpo5beginE,(_ZN45_INTERNAL_d9a299b3_14_unit_gptq_3_cu_14e5b2ed4cuda3std3__447_GLOBAL__N__d9a299b3_14_unit_gptq_3_cu_14e5b2ed6ignoreE - _ZN45_INTERNAL_d9a299b3_14_unit_gptq_3_cu_14e5b2ed4cuda3std6ranges3__45__cpo5beginE)
_ZN45_INTERNAL_d9a299b3_14_unit_gptq_3_cu_14e5b2ed4cuda3std6ranges3__45__cpo5beginE:
	.zero		1
	.type		_ZN45_INTERNAL_d9a299b3_14_unit_gptq_3_cu_14e5b2ed4cuda3std3__447_GLOBAL__N__d9a299b3_14_unit_gptq_3_cu_14e5b2ed6ignoreE,@object
	.size		_ZN45_INTERNAL_d9a299b3_14_unit_gptq_3_cu_14e5b2ed4cuda3std3__447_GLOBAL__N__d9a299b3_14_unit_gptq_3_cu_14e5b2ed6ignoreE,(_ZN45_INTERNAL_d9a299b3_14_unit_gptq_3_cu_14e5b2ed4cuda3std6ranges3__45__cpo4sizeE - _ZN45_INTERNAL_d9a299b3_14_unit_gptq_3_cu_14e5b2ed4cuda3std3__447_GLOBAL__N__d9a299b3_14_unit_gptq_3_cu_14e5b2ed6ignoreE)
_ZN45_INTERNAL_d9a299b3_14_unit_gptq_3_cu_14e5b2ed4cuda3std3__447_GLOBAL__N__d9a299b3_14_unit_gptq_3_cu_14e5b2ed6ignoreE:
	.zero		1
	.type		_ZN45_INTERNAL_d9a299b3_14_unit_gptq_3_cu_14e5b2ed4cuda3std6ranges3__45__cpo4sizeE,@object
	.size		_ZN45_INTERNAL_d9a299b3_14_unit_gptq_3_cu_14e5b2ed4cuda3std6ranges3__45__cpo4sizeE,(_ZN45_INTERNAL_d9a299b3_14_unit_gptq_3_cu_14e5b2ed4cuda3std3__45__cpo5beginE - _ZN45_INTERNAL_d9a299b3_14_unit_gptq_3_cu_14e5b2ed4cuda3std6ranges3__45__cpo4sizeE)
_ZN45_INTERNAL_d9a299b3_14_unit_gptq_3_cu_14e5b2ed4cuda3std6ranges3__45__cpo4sizeE:
	.zero		1
	.type		_ZN45_INTERNAL_d9a299b3_14_unit_gptq_3_cu_14e5b2ed4cuda3std3__45__cpo5beginE,@object
	.size		_ZN45_INTERNAL_d9a299b3_14_unit_gptq_3_cu_14e5b2ed4cuda3std3__45__cpo5beginE,(_ZN45_INTERNAL_d9a299b3_14_unit_gptq_3_cu_14e5b2ed4cuda3std6ranges3__45__cpo6cbeginE - _ZN45_INTERNAL_d9a299b3_14_unit_gptq_3_cu_14e5b2ed4cuda3std3__45__cpo5beginE)
_ZN45_INTERNAL_d9a299b3_14_unit_gptq_3_cu_14e5b2ed4cuda3std3__45__cpo5beginE:
	.zero		1
	.type		_ZN45_INTERNAL_d9a299b3_14_unit_gptq_3_cu_14e5b2ed4cuda3std6ranges3__45__cpo6cbeginE,@object
	.size		_ZN45_INTERNAL_d9a299b3_14_unit_gptq_3_cu_14e5b2ed4cuda3std6ranges3__45__cpo6cbeginE,(_ZN45_INTERNAL_d9a299b3_14_unit_gptq_3_cu_14e5b2ed4cuda3std3__45__cpo6rbeginE - _ZN45_INTERNAL_d9a299b3_14_unit_gptq_3_cu_14e5b2ed4cuda3std6ranges3__45__cpo6cbeginE)
_ZN45_INTERNAL_d9a299b3_14_unit_gptq_3_cu_14e5b2ed4cuda3std6ranges3__45__cpo6cbeginE:
	.zero		1
	.type		_ZN45_INTERNAL_d9a299b3_14_unit_gptq_3_cu_14e5b2ed4cuda3std3__45__cpo6rbeginE,@object
	.size		_ZN45_INTERNAL_d9a299b3_14_unit_gptq_3_cu_14e5b2ed4cuda3std3__45__cpo6rbeginE,(_ZN45_INTERNAL_d9a299b3_14_unit_gptq_3_cu_14e5b2ed4cuda3std6ranges3__45__cpo4nextE - _ZN45_INTERNAL_d9a299b3_14_unit_gptq_3_cu_14e5b2ed4cuda3std3__45__cpo6rbeginE)
_ZN45_INTERNAL_d9a299b3_14_unit_gptq_3_cu_14e5b2ed4cuda3std3__45__cpo6rbeginE:
	.zero		1
	.type		_ZN45_INTERNAL_d9a299b3_14_unit_gptq_3_cu_14e5b2ed4cuda3std6ranges3__45__cpo4nextE,@object
	.size		_ZN45_INTERNAL_d9a299b3_14_unit_gptq_3_cu_14e5b2ed4cuda3std6ranges3__45__cpo4nextE,(_ZN45_INTERNAL_d9a299b3_14_unit_gptq_3_cu_14e5b2ed4cuda3std6ranges3__45__cpo4swapE - _ZN45_INTERNAL_d9a299b3_14_unit_gptq_3_cu_14e5b2ed4cuda3std6ranges3__45__cpo4nextE)
_ZN45_INTERNAL_d9a299b3_14_unit_gptq_3_cu_14e5b2ed4cuda3std6ranges3__45__cpo4nextE:
	.zero		1
	.type		_ZN45_INTERNAL_d9a299b3_14_unit_gptq_3_cu_14e5b2ed4cuda3std6ranges3__45__cpo4swapE,@object
	.size		_ZN45_INTERNAL_d9a299b3_14_unit_gptq_3_cu_14e5b2ed4cuda3std6ranges3__45__cpo4swapE,(_ZN45_INTERNAL_d9a299b3_14_unit_gptq_3_cu_14e5b2ed4cuda3std3__420unreachable_sentinelE - _ZN45_INTERNAL_d9a299b3_14_unit_gptq_3_cu_14e5b2ed4cuda3std6ranges3__45__cpo4swapE)
_ZN45_INTERNAL_d9a299b3_14_unit_gptq_3_cu_14e5b2ed4cuda3std6ranges3__45__cpo4swapE:
	.zero		1
	.type		_ZN45_INTERNAL_d9a299b3_14_unit_gptq_3_cu_14e5b2ed4cuda3std3__420unreachable_sentinelE,@object
	.size		_ZN45_INTERNAL_d9a299b3_14_unit_gptq_3_cu_14e5b2ed4cuda3std3__420unreachable_sentinelE,(_ZN45_INTERNAL_d9a299b3_14_unit_gptq_3_cu_14e5b2ed6thrust23THRUST_300001_SM_900_NS6system6detail10sequential3seqE - _ZN45_INTERNAL_d9a299b3_14_unit_gptq_3_cu_14e5b2ed4cuda3std3__420unreachable_sentinelE)
_ZN45_INTERNAL_d9a299b3_14_unit_gptq_3_cu_14e5b2ed4cuda3std3__420unreachable_sentinelE:
	.zero		1
	.type		_ZN45_INTERNAL_d9a299b3_14_unit_gptq_3_cu_14e5b2ed6thrust23THRUST_300001_SM_900_NS6system6detail10sequential3seqE,@object
	.size		_ZN45_INTERNAL_d9a299b3_14_unit_gptq_3_cu_14e5b2ed6thrust23THRUST_300001_SM_900_NS6system6detail10sequential3seqE,(_ZN45_INTERNAL_d9a299b3_14_unit_gptq_3_cu_14e5b2ed4cuda3std3__45__cpo4cendE - _ZN45_INTERNAL_d9a299b3_14_unit_gptq_3_cu_14e5b2ed6thrust23THRUST_300001_SM_900_NS6system6detail10sequential3seqE)
_ZN45_INTERNAL_d9a299b3_14_unit_gptq_3_cu_14e5b2ed6thrust23THRUST_300001_SM_900_NS6system6detail10sequential3seqE:
	.zero		1
	.type		_ZN45_INTERNAL_d9a299b3_14_unit_gptq_3_cu_14e5b2ed4cuda3std3__45__cpo4cendE,@object
	.size		_ZN45_INTERNAL_d9a299b3_14_unit_gptq_3_cu_14e5b2ed4cuda3std3__45__cpo4cendE,(_ZN45_INTERNAL_d9a299b3_14_unit_gptq_3_cu_14e5b2ed4cuda3std6ranges3__45__cpo9iter_swapE - _ZN45_INTERNAL_d9a299b3_14_unit_gptq_3_cu_14e5b2ed4cuda3std3__45__cpo4cendE)
_ZN45_INTERNAL_d9a299b3_14_unit_gptq_3_cu_14e5b2ed4cuda3std3__45__cpo4cendE:
	.zero		1
	.type		_ZN45_INTERNAL_d9a299b3_14_unit_gptq_3_cu_14e5b2ed4cuda3std6ranges3__45__cpo9iter_swapE,@object
	.size		_ZN45_INTERNAL_d9a299b3_14_unit_gptq_3_cu_14e5b2ed4cuda3std6ranges3__45__cpo9iter_swapE,(_ZN45_INTERNAL_d9a299b3_14_unit_gptq_3_cu_14e5b2ed4cuda3std3__45__cpo5crendE - _ZN45_INTERNAL_d9a299b3_14_unit_gptq_3_cu_14e5b2ed4cuda3std6ranges3__45__cpo9iter_swapE)
_ZN45_INTERNAL_d9a299b3_14_unit_gptq_3_cu_14e5b2ed4cuda3std6ranges3__45__cpo9iter_swapE:
	.zero		1
	.type		_ZN45_INTERNAL_d9a299b3_14_unit_gptq_3_cu_14e5b2ed4cuda3std3__45__cpo5crendE,@object
	.size		_ZN45_INTERNAL_d9a299b3_14_unit_gptq_3_cu_14e5b2ed4cuda3std3__45__cpo5crendE,(_ZN45_INTERNAL_d9a299b3_14_unit_gptq_3_cu_14e5b2ed4cuda3std6ranges3__45__cpo5cdataE - _ZN45_INTERNAL_d9a299b3_14_unit_gptq_3_cu_14e5b2ed4cuda3std3__45__cpo5crendE)
_ZN45_INTERNAL_d9a299b3_14_unit_gptq_3_cu_14e5b2ed4cuda3std3__45__cpo5crendE:
	.zero		1
	.type		_ZN45_INTERNAL_d9a299b3_14_unit_gptq_3_cu_14e5b2ed4cuda3std6ranges3__45__cpo5cdataE,@object
	.size		_ZN45_INTERNAL_d9a299b3_14_unit_gptq_3_cu_14e5b2ed4cuda3std6ranges3__45__cpo5cdataE,(_ZN45_INTERNAL_d9a299b3_14_unit_gptq_3_cu_14e5b2ed4cuda3std6ranges3__45__cpo3endE - _ZN45_INTERNAL_d9a299b3_14_unit_gptq_3_cu_14e5b2ed4cuda3std6ranges3__45__cpo5cdataE)
_ZN45_INTERNAL_d9a299b3_14_unit_gptq_3_cu_14e5b2ed4cuda3std6ranges3__45__cpo5cdataE:
	.zero		1
	.type		_ZN45_INTERNAL_d9a299b3_14_unit_gptq_3_cu_14e5b2ed4cuda3std6ranges3__45__cpo3endE,@object
	.size		_ZN45_INTERNAL_d9a299b3_14_unit_gptq_3_cu_14e5b2ed4cuda3std6ranges3__45__cpo3endE,(_ZN45_INTERNAL_d9a299b3_14_unit_gptq_3_cu_14e5b2ed4cuda3std3__419piecewise_constructE - _ZN45_INTERNAL_d9a299b3_14_unit_gptq_3_cu_14e5b2ed4cuda3std6ranges3__45__cpo3endE)
_ZN45_INTERNAL_d9a299b3_14_unit_gptq_3_cu_14e5b2ed4cuda3std6ranges3__45__cpo3endE:
	.zero		1
	.type		_ZN45_INTERNAL_d9a299b3_14_unit_gptq_3_cu_14e5b2ed4cuda3std3__419piecewise_constructE,@object
	.size		_ZN45_INTERNAL_d9a299b3_14_unit_gptq_3_cu_14e5b2ed4cuda3std3__419piecewise_constructE,(_ZN45_INTERNAL_d9a299b3_14_unit_gptq_3_cu_14e5b2ed4cuda3std6ranges3__45__cpo5ssizeE - _ZN45_INTERNAL_d9a299b3_14_unit_gptq_3_cu_14e5b2ed4cuda3std3__419piecewise_constructE)
_ZN45_INTERNAL_d9a299b3_14_unit_gptq_3_cu_14e5b2ed4cuda3std3__419piecewise_constructE:
	.zero		1
	.type		_ZN45_INTERNAL_d9a299b3_14_unit_gptq_3_cu_14e5b2ed4cuda3std6ranges3__45__cpo5ssizeE,@object
	.size		_ZN45_INTERNAL_d9a299b3_14_unit_gptq_3_cu_14e5b2ed4cuda3std6ranges3__45__cpo5ssizeE,(_ZN45_INTERNAL_d9a299b3_14_unit_gptq_3_cu_14e5b2ed4cuda3std3__45__cpo3endE - _ZN45_INTERNAL_d9a299b3_14_unit_gptq_3_cu_14e5b2ed4cuda3std6ranges3__45__cpo5ssizeE)
_ZN45_INTERNAL_d9a299b3_14_unit_gptq_3_cu_14e5b2ed4cuda3std6ranges3__45__cpo5ssizeE:
	.zero		1
	.type		_ZN45_INTERNAL_d9a299b3_14_unit_gptq_3_cu_14e5b2ed4cuda3std3__45__cpo3endE,@object
	.size		_ZN45_INTERNAL_d9a299b3_14_unit_gptq_3_cu_14e5b2ed4cuda3std3__45__cpo3endE,(_ZN45_INTERNAL_d9a299b3_14_unit_gptq_3_cu_14e5b2ed4cuda3std6ranges3__45__cpo4cendE - _ZN45_INTERNAL_d9a299b3_14_unit_gptq_3_cu_14e5b2ed4cuda3std3__45__cpo3endE)
_ZN45_INTERNAL_d9a299b3_14_unit_gptq_3_cu_14e5b2ed4cuda3std3__45__cpo3endE:
	.zero		1
	.type		_ZN45_INTERNAL_d9a299b3_14_unit_gptq_3_cu_14e5b2ed4cuda3std6ranges3__45__cpo4cendE,@object
	.size		_ZN45_INTERNAL_d9a299b3_14_unit_gptq_3_cu_14e5b2ed4cuda3std6ranges3__45__cpo4cendE,(_ZN45_INTERNAL_d9a299b3_14_unit_gptq_3_cu_14e5b2ed4cuda3std3__45__cpo4rendE - _ZN45_INTERNAL_d9a299b3_14_unit_gptq_3_cu_14e5b2ed4cuda3std6ranges3__45__cpo4cendE)
_ZN45_INTERNAL_d9a299b3_14_unit_gptq_3_cu_14e5b2ed4cuda3std6ranges3__45__cpo4cendE:
	.zero		1
	.type		_ZN45_INTERNAL_d9a299b3_14_unit_gptq_3_cu_14e5b2ed4cuda3std3__45__cpo4rendE,@object
	.size		_ZN45_INTERNAL_d9a299b3_14_unit_gptq_3_cu_14e5b2ed4cuda3std3__45__cpo4rendE,(_ZN45_INTERNAL_d9a299b3_14_unit_gptq_3_cu_14e5b2ed4cuda3std6ranges3__45__cpo4prevE - _ZN45_INTERNAL_d9a299b3_14_unit_gptq_3_cu_14e5b2ed4cuda3std3__45__cpo4rendE)
_ZN45_INTERNAL_d9a299b3_14_unit_gptq_3_cu_14e5b2ed4cuda3std3__45__cpo4rendE:
	.zero		1
	.type		_ZN45_INTERNAL_d9a299b3_14_unit_gptq_3_cu_14e5b2ed4cuda3std6ranges3__45__cpo4prevE,@object
	.size		_ZN45_INTERNAL_d9a299b3_14_unit_gptq_3_cu_14e5b2ed4cuda3std6ranges3__45__cpo4prevE,(_ZN45_INTERNAL_d9a299b3_14_unit_gptq_3_cu_14e5b2ed4cuda3std6ranges3__45__cpo9iter_moveE - _ZN45_INTERNAL_d9a299b3_14_unit_gptq_3_cu_14e5b2ed4cuda3std6ranges3__45__cpo4prevE)
_ZN45_INTERNAL_d9a299b3_14_unit_gptq_3_cu_14e5b2ed4cuda3std6ranges3__45__cpo4prevE:
	.zero		1
	.type		_ZN45_INTERNAL_d9a299b3_14_unit_gptq_3_cu_14e5b2ed4cuda3std6ranges3__45__cpo9iter_moveE,@object
	.size		_ZN45_INTERNAL_d9a299b3_14_unit_gptq_3_cu_14e5b2ed4cuda3std6ranges3__45__cpo9iter_moveE,(.L_13 - _ZN45_INTERNAL_d9a299b3_14_unit_gptq_3_cu_14e5b2ed4cuda3std6ranges3__45__cpo9iter_moveE)
_ZN45_INTERNAL_d9a299b3_14_unit_gptq_3_cu_14e5b2ed4cuda3std6ranges3__45__cpo9iter_moveE:
	.zero		1
.L_13:


//--------------------- .nv.shared._Z28gemm_half_q_half_gptq_kernelILi3ELb1ELb1EEvPK6__halfPKjS4_S2_PS0_iiiiiPKtibS2_i --------------------------
	.section	.nv.shared._Z28gemm_half_q_half_gptq_kernelILi3ELb1ELb1EEvPK6__halfPKjS4_S2_PS0_iiiiiPKtibS2_i,"aw",@nobits
	.sectionflags	@""
	.align	2
.nv.shared._Z28gemm_half_q_half_gptq_kernelILi3ELb1ELb1EEvPK6__halfPKjS4_S2_PS0_iiiiiPKtibS2_i:
	.zero		1792


//--------------------- .nv.shared._Z28gemm_half_q_half_gptq_kernelILi2ELb1ELb1EEvPK6__halfPKjS4_S2_PS0_iiiiiPKtibS2_i --------------------------
	.section	.nv.shared._Z28gemm_half_q_half_gptq_kernelILi2ELb1ELb1EEvPK6__halfPKjS4_S2_PS0_iiiiiPKtibS2_i,"aw",@nobits
	.sectionflags	@""
	.align	2
.nv.shared._Z28gemm_half_q_half_gptq_kernelILi2ELb1ELb1EEvPK6__halfPKjS4_S2_PS0_iiiiiPKtibS2_i:
	.zero		1536


//--------------------- .nv.shared._Z28gemm_half_q_half_gptq_kernelILi1ELb1ELb1EEvPK6__halfPKjS4_S2_PS0_iiiiiPKtibS2_i --------------------------
	.section	.nv.shared._Z28gemm_half_q_half_gptq_kernelILi1ELb1ELb1EEvPK6__halfPKjS4_S2_PS0_iiiiiPKtibS2_i,"aw",@nobits
	.sectionflags	@""
	.align	2
.nv.shared._Z28gemm_half_q_half_gptq_kernelILi1ELb1ELb1EEvPK6__halfPKjS4_S2_PS0_iiiiiPKtibS2_i:
	.zero		1280


//--------------------- .nv.constant0._Z28gemm_half_q_half_gptq_kernelILi4ELb1ELb1EEvPK6__halfPKjS4_S2_PS0_iiiiiPKtibS2_i --------------------------
	.section	.nv.constant0._Z28gemm_half_q_half_gptq_kernelILi4ELb1ELb1EEvPK6__halfPKjS4_S2_PS0_iiiiiPKtibS2_i,"a",@progbits
	.sectionflags	@""
	.align	4
.nv.constant0._Z28gemm_half_q_half_gptq_kernelILi4ELb1ELb1EEvPK6__halfPKjS4_S2_PS0_iiiiiPKtibS2_i:
	.zero		620


//--------------------- .nv.constant0._Z28gemm_half_q_half_gptq_kernelILi3ELb1ELb1EEvPK6__halfPKjS4_S2_PS0_iiiiiPKtibS2_i --------------------------
	.section	.nv.constant0._Z28gemm_half_q_half_gptq_kernelILi3ELb1ELb1EEvPK6__halfPKjS4_S2_PS0_iiiiiPKtibS2_i,"a",@progbits
	.sectionflags	@""
	.align	4
.nv.constant0._Z28gemm_half_q_half_gptq_kernelILi3ELb1ELb1EEvPK6__halfPKjS4_S2_PS0_iiiiiPKtibS2_i:
	.zero		620


//--------------------- .nv.constant0._Z28gemm_half_q_half_gptq_kernelILi2ELb1ELb1EEvPK6__halfPKjS4_S2_PS0_iiiiiPKtibS2_i --------------------------
	.section	.nv.constant0._Z28gemm_half_q_half_gptq_kernelILi2ELb1ELb1EEvPK6__halfPKjS4_S2_PS0_iiiiiPKtibS2_i,"a",@progbits
	.sectionflags	@""
	.align	4
.nv.constant0._Z28gemm_half_q_half_gptq_kernelILi2ELb1ELb1EEvPK6__halfPKjS4_S2_PS0_iiiiiPKtibS2_i:
	.zero		620


//--------------------- .nv.constant0._Z28gemm_half_q_half_gptq_kernelILi1ELb1ELb1EEvPK6__halfPKjS4_S2_PS0_iiiiiPKtibS2_i --------------------------
	.section	.nv.constant0._Z28gemm_half_q_half_gptq_kernelILi1ELb1ELb1EEvPK6__halfPKjS4_S2_PS0_iiiiiPKtibS2_i,"a",@progbits
	.sectionflags	@""
	.align	4
.nv.constant0._Z28gemm_half_q_half_gptq_kernelILi1ELb1ELb1EEvPK6__halfPKjS4_S2_PS0_iiiiiPKtibS2_i:
	.zero		620


//--------------------- SYMBOLS --------------------------

	.type		.nv.reservedSmem.offset0,@object
	.size		.nv.reservedSmem.offset0,0x4
